// auto-generated by cutlass_sweep.fmha — config: {"arch": "sm_90", "direction": "fwd", "dtype": "bf16", "head_dim": 256, "mask": "residual", "schedule": "cooperative", "tile_kv": 64, "tile_q": 128}
#include "cutlass/cutlass.h"
#include "cute/tensor.hpp"
#include "cutlass/device_kernel.h"
#include "cutlass/kernel_hardware_info.h"
#include "88_hopper_fmha/collective/fmha_fusion.hpp"
#include "88_hopper_fmha/kernel/fmha_kernel_builder.hpp"

using namespace cute;
using Element = cutlass::bfloat16_t;
using TileShape = Shape<_128, _64, _256>;
using StrideQ = cute::tuple<int, _1, cute::tuple<int, int>>;
using StrideK = cute::tuple<int, _1, cute::tuple<int, int>>;
using StrideV = cute::tuple<int, cute::_1, cute::tuple<int, int>>;

using Kernel = typename cutlass::fmha::kernel::FmhaBuilder<
    Element, float, float,
    TileShape, StrideQ, StrideK, StrideV,
    cutlass::fmha::collective::ResidualFusion,
    cutlass::gemm::KernelTmaWarpSpecializedCooperative
  >::Kernel;

auto* _anchor = &cutlass::device_kernel<Kernel>;


// ===== COMPILED SASS (sm_90a) =====

	.target	sm_90a

	.elftype	@"ET_EXEC"


//--------------------- .note.nv.tkinfo           --------------------------
	.section	.note.nv.tkinfo,"",@"SHT_NOTE"
	.sectionflags	@"SHF_NOTE_NV_TKINFO"
	.tkinfo
        /*0018*/ 	.word	0x00000002
        /*0030*/ 	.string	""
        /*0030*/ 	.string	"ptxas"
        /*0030*/ 	.string	"Cuda compilation tools, release 13.0, V13.0.88"
        /*0030*/ 	.string	"Build cuda_13.0.r13.0/compiler.36424714_0"
        /*0030*/ 	.string	"-arch sm_90a -m 64 "



//--------------------- .note.nv.cuinfo           --------------------------
	.section	.note.nv.cuinfo,"",@"SHT_NOTE"
	.sectionflags	@"SHF_NOTE_NV_CUINFO"
        /*0018*/ 	.short	0x0002
        /*001a*/ 	.short	0x005a
        /*001c*/ 	.short	0x0082
	.zero		2


//--------------------- .nv.info                  --------------------------
	.section	.nv.info,"",@"SHT_CUDA_INFO"
	.align	4


	//----- nvinfo : EIATTR_REGCOUNT
	.align		4
        /*0000*/ 	.byte	0x04, 0x2f
        /*0002*/ 	.short	(.L_16 - .L_15)
	.align		4
.L_15:
        /*0004*/ 	.word	index@(_ZN7cutlass13device_kernelINS_4fmha6kernel28FmhaKernelTmaWarpSpecializedINS1_10collective30FmhaMainloopTmaWarpSpecializedINS_10bfloat16_tEffN4cute5tupleIJNS7_1CILi128EEENS9_ILi64EEENS9_ILi256EEEEEENS8_IJiNS9_ILi1EEENS8_IJiiEEEEEESG_SG_NS4_14ResidualFusionEJEEENS4_15FmhaFwdEpilogueIS6_fNS8_IJSB_SC_SB_EEEEENS2_23IndividualTileSchedulerEJEEEEEvNT_6ParamsE)
        /*0008*/ 	.word	0x000000a8


	//----- nvinfo : EIATTR_FRAME_SIZE
	.align		4
.L_16:
        /*000c*/ 	.byte	0x04, 0x11
        /*000e*/ 	.short	(.L_18 - .L_17)
	.align		4
.L_17:
        /*0010*/ 	.word	index@($__internal_0_$__cuda_sm20_rcp_rn_f32_slowpath)
        /*0014*/ 	.word	0x00000000


	//----- nvinfo : EIATTR_FRAME_SIZE
	.align		4
.L_18:
        /*0018*/ 	.byte	0x04, 0x11
        /*001a*/ 	.short	(.L_20 - .L_19)
	.align		4
.L_19:
        /*001c*/ 	.word	index@(_ZN7cutlass13device_kernelINS_4fmha6kernel28FmhaKernelTmaWarpSpecializedINS1_10collective30FmhaMainloopTmaWarpSpecializedINS_10bfloat16_tEffN4cute5tupleIJNS7_1CILi128EEENS9_ILi64EEENS9_ILi256EEEEEENS8_IJiNS9_ILi1EEENS8_IJiiEEEEEESG_SG_NS4_14ResidualFusionEJEEENS4_15FmhaFwdEpilogueIS6_fNS8_IJSB_SC_SB_EEEEENS2_23IndividualTileSchedulerEJEEEEEvNT_6ParamsE)
        /*0020*/ 	.word	0x00000000


	//----- nvinfo : EIATTR_MIN_STACK_SIZE
	.align		4
.L_20:
        /*0024*/ 	.byte	0x04, 0x12
        /*0026*/ 	.short	(.L_22 - .L_21)
	.align		4
.L_21:
        /*0028*/ 	.word	index@(_ZN7cutlass13device_kernelINS_4fmha6kernel28FmhaKernelTmaWarpSpecializedINS1_10collective30FmhaMainloopTmaWarpSpecializedINS_10bfloat16_tEffN4cute5tupleIJNS7_1CILi128EEENS9_ILi64EEENS9_ILi256EEEEEENS8_IJiNS9_ILi1EEENS8_IJiiEEEEEESG_SG_NS4_14ResidualFusionEJEEENS4_15FmhaFwdEpilogueIS6_fNS8_IJSB_SC_SB_EEEEENS2_23IndividualTileSchedulerEJEEEEEvNT_6ParamsE)
        /*002c*/ 	.word	0x00000000
.L_22:


//--------------------- .nv.compat                --------------------------
	.section	.nv.compat,"",@"SHT_CUDA_COMPAT_INFO"
	.align	4
        /*0000*/ 	.byte	0x02, 0x09, 0x01, 0x00, 0x02, 0x02, 0x04, 0x00, 0x02, 0x05, 0x05, 0x00, 0x03, 0x07, 0x01, 0x01
        /*0010*/ 	.byte	0x02, 0x03, 0x01, 0x00, 0x02, 0x06, 0x01, 0x00, 0x04, 0x0b, 0x08, 0x00, 0x00, 0x00, 0x00, 0x00
        /*0020*/ 	.byte	0x00, 0x00, 0x00, 0x00


//--------------------- .nv.info._ZN7cutlass13device_kernelINS_4fmha6kernel28FmhaKernelTmaWarpSpecializedINS1_10collective30FmhaMainloopTmaWarpSpecializedINS_10bfloat16_tEffN4cute5tupleIJNS7_1CILi128EEENS9_ILi64EEENS9_ILi256EEEEEENS8_IJiNS9_ILi1EEENS8_IJiiEEEEEESG_SG_NS4_14ResidualFusionEJEEENS4_15FmhaFwdEpilogueIS6_fNS8_IJSB_SC_SB_EEEEENS2_23IndividualTileSchedulerEJEEEEEvNT_6ParamsE --------------------------
	.section	.nv.info._ZN7cutlass13device_kernelINS_4fmha6kernel28FmhaKernelTmaWarpSpecializedINS1_10collective30FmhaMainloopTmaWarpSpecializedINS_10bfloat16_tEffN4cute5tupleIJNS7_1CILi128EEENS9_ILi64EEENS9_ILi256EEEEEENS8_IJiNS9_ILi1EEENS8_IJiiEEEEEESG_SG_NS4_14ResidualFusionEJEEENS4_15FmhaFwdEpilogueIS6_fNS8_IJSB_SC_SB_EEEEENS2_23IndividualTileSchedulerEJEEEEEvNT_6ParamsE,"",@"SHT_CUDA_INFO"
	.sectionflags	@""
	.align	4


	//----- nvinfo : EIATTR_CUDA_API_VERSION
	.align		4
        /*0000*/ 	.byte	0x04, 0x37
        /*0002*/ 	.short	(.L_24 - .L_23)
.L_23:
        /*0004*/ 	.word	0x00000082


	//----- nvinfo : EIATTR_KPARAM_INFO
	.align		4
.L_24:
        /*0008*/ 	.byte	0x04, 0x17
        /*000a*/ 	.short	(.L_26 - .L_25)
.L_25:
        /*000c*/ 	.word	0x00000000
        /*0010*/ 	.short	0x0000
        /*0012*/ 	.short	0x0070
        /*0014*/ 	.byte	0x00, 0xf0, 0x01, 0x20


	//----- nvinfo : EIATTR_SPARSE_MMA_MASK
	.align		4
.L_26:
        /*0018*/ 	.byte	0x03, 0x50
        /*001a*/ 	.short	0x0000


	//----- nvinfo : EIATTR_MAXREG_COUNT
	.align		4
        /*001c*/ 	.byte	0x03, 0x1b
        /*001e*/ 	.short	0x00a8


	//----- nvinfo : EIATTR_NUM_BARRIERS
	.align		4
        /*0020*/ 	.byte	0x02, 0x4c
        /*0022*/ 	.byte	0x02
	.zero		1


	//----- nvinfo : EIATTR_EXTERNS
	.align		4
        /*0024*/ 	.byte	0x04, 0x0f
        /*0026*/ 	.short	(.L_28 - .L_27)


	//   ....[0]....
	.align		4
.L_27:
        /*0028*/ 	.word	index@(__assertfail)


	//----- nvinfo : EIATTR_MERCURY_ISA_VERSION
	.align		4
.L_28:
        /*002c*/ 	.byte	0x03, 0x5f
        /*002e*/ 	.short	0x0101


	//----- nvinfo : EIATTR_INT_WARP_WIDE_INSTR_OFFSETS
	.align		4
        /*0030*/ 	.byte	0x04, 0x31
        /*0032*/ 	.short	(.L_30 - .L_29)


	//   ....[0]....
.L_29:
        /*0034*/ 	.word	0x00000700


	//   ....[1]....
        /*0038*/ 	.word	0x00000710


	//   ....[2]....
        /*003c*/ 	.word	0x00000720


	//   ....[3]....
        /*0040*/ 	.word	0x00000730


	//   ....[4]....
        /*0044*/ 	.word	0x000007a0


	//----- nvinfo : EIATTR_COOP_GROUP_MASK_REGIDS
	.align		4
.L_30:
        /*0048*/ 	.byte	0x04, 0x29
        /*004a*/ 	.short	(.L_32 - .L_31)


	//   ....[0]....
.L_31:
        /*004c*/ 	.word	0xffffffff


	//   ....[1]....
        /*0050*/ 	.word	0xffffffff


	//   ....[2]....
        /*0054*/ 	.word	0xffffffff


	//   ....[3]....
        /*0058*/ 	.word	0xffffffff


	//   ....[4]....
        /*005c*/ 	.word	0xffffffff


	//   ....[5]....
        /*0060*/ 	.word	0xffffffff


	//   ....[6]....
        /*0064*/ 	.word	0xffffffff


	//   ....[7]....
        /*0068*/ 	.word	0xffffffff


	//   ....[8]....
        /*006c*/ 	.word	0xffffffff


	//   ....[9]....
        /*0070*/ 	.word	0xffffffff


	//   ....[10]....
        /*0074*/ 	.word	0xffffffff


	//   ....[11]....
        /*0078*/ 	.word	0xffffffff


	//   ....[12]....
        /*007c*/ 	.word	0xffffffff


	//   ....[13]....
        /*0080*/ 	.word	0xffffffff


	//   ....[14]....
        /*0084*/ 	.word	0xffffffff


	//   ....[15]....
        /*0088*/ 	.word	0xffffffff


	//   ....[16]....
        /*008c*/ 	.word	0xffffffff


	//   ....[17]....
        /*0090*/ 	.word	0xffffffff


	//   ....[18]....
        /*0094*/ 	.word	0xffffffff


	//   ....[19]....
        /*0098*/ 	.word	0xffffffff


	//   ....[20]....
        /*009c*/ 	.word	0xffffffff


	//   ....[21]....
        /*00a0*/ 	.word	0xffffffff


	//----- nvinfo : EIATTR_COOP_GROUP_INSTR_OFFSETS
	.align		4
.L_32:
        /*00a4*/ 	.byte	0x04, 0x28
        /*00a6*/ 	.short	(.L_34 - .L_33)


	//   ....[0]....
.L_33:
        /*00a8*/ 	.word	0x00000050


	//   ....[1]....
        /*00ac*/ 	.word	0x00000080


	//   ....[2]....
        /*00b0*/ 	.word	0x000001b0


	//   ....[3]....
        /*00b4*/ 	.word	0x00000380


	//   ....[4]....
        /*00b8*/ 	.word	0x00000540


	//   ....[5]....
        /*00bc*/ 	.word	0x000006a0


	//   ....[6]....
        /*00c0*/ 	.word	0x00002000


	//   ....[7]....
        /*00c4*/ 	.word	0x000020e0


	//   ....[8]....
        /*00c8*/ 	.word	0x00002140


	//   ....[9]....
        /*00cc*/ 	.word	0x00002230


	//   ....[10]....
        /*00d0*/ 	.word	0x00003da0


	//   ....[11]....
        /*00d4*/ 	.word	0x00003dd0


	//   ....[12]....
        /*00d8*/ 	.word	0x00004030


	//   ....[13]....
        /*00dc*/ 	.word	0x00004150


	//   ....[14]....
        /*00e0*/ 	.word	0x00006500


	//   ....[15]....
        /*00e4*/ 	.word	0x00006530


	//   ....[16]....
        /*00e8*/ 	.word	0x00006840


	//   ....[17]....
        /*00ec*/ 	.word	0x00006980


	//   ....[18]....
        /*00f0*/ 	.word	0x00008120


	//   ....[19]....
        /*00f4*/ 	.word	0x00008150


	//   ....[20]....
        /*00f8*/ 	.word	0x000081a0


	//   ....[21]....
        /*00fc*/ 	.word	0x000081c0


	//----- nvinfo : EIATTR_REG_RECONFIG
	.align		4
.L_34:
        /*0100*/ 	.byte	0x01, 0x54
	.zero		2


	//----- nvinfo : EIATTR_SYSCALL_OFFSETS
	.align		4
        /*0104*/ 	.byte	0x04, 0x46
        /*0106*/ 	.short	(.L_36 - .L_35)


	//   ....[0]....
.L_35:
        /*0108*/ 	.word	0x000091a0


	//   ....[1]....
        /*010c*/ 	.word	0x00009310


	//----- nvinfo : EIATTR_MBARRIER_INSTR_OFFSETS
	.align		4
.L_36:
        /*0110*/ 	.byte	0x04, 0x39
        /*0112*/ 	.short	(.L_38 - .L_37)


	//   ....[0]....
.L_37:
        /*0114*/ 	.word	0x00000330
        /*0118*/ 	.word	0x000000ff
        /*011c*/ 	.word	0x00038050
        /*0120*/ 	.short	0x0100
        /*0122*/ 	.byte	0x09
	.zero		1


	//   ....[1]....
        /*0124*/ 	.word	0x00000340
        /*0128*/ 	.word	0x000000ff
        /*012c*/ 	.word	0x00038060
        /*0130*/ 	.short	0x0100
        /*0132*/ 	.byte	0x09
	.zero		1


	//   ....[2]....
        /*0134*/ 	.word	0x00000350
        /*0138*/ 	.word	0x000000ff
        /*013c*/ 	.word	0x00038058
        /*0140*/ 	.short	0x0100
        /*0142*/ 	.byte	0x09
	.zero		1


	//   ....[3]....
        /*0144*/ 	.word	0x00000360
        /*0148*/ 	.word	0x000000ff
        /*014c*/ 	.word	0x00038068
        /*0150*/ 	.short	0x0100
        /*0152*/ 	.byte	0x09
	.zero		1


	//   ....[4]....
        /*0154*/ 	.word	0x00000490
        /*0158*/ 	.word	0x000000ff
        /*015c*/ 	.word	0x00038000
        /*0160*/ 	.short	0x0100
        /*0162*/ 	.byte	0x09
	.zero		1


	//   ....[5]....
        /*0164*/ 	.word	0x000004a0
        /*0168*/ 	.word	0x000000ff
        /*016c*/ 	.word	0x00038028
        /*0170*/ 	.short	0x0100
        /*0172*/ 	.byte	0x09
	.zero		1


	//   ....[6]....
        /*0174*/ 	.word	0x000004b0
        /*0178*/ 	.word	0x000000ff
        /*017c*/ 	.word	0x00038008
        /*0180*/ 	.short	0x0100
        /*0182*/ 	.byte	0x09
	.zero		1


	//   ....[7]....
        /*0184*/ 	.word	0x000004c0
        /*0188*/ 	.word	0x000000ff
        /*018c*/ 	.word	0x00038030
        /*0190*/ 	.short	0x0100
        /*0192*/ 	.byte	0x09
	.zero		1


	//   ....[8]....
        /*0194*/ 	.word	0x000004d0
        /*0198*/ 	.word	0x000000ff
        /*019c*/ 	.word	0x00038010
        /*01a0*/ 	.short	0x0100
        /*01a2*/ 	.byte	0x09
	.zero		1


	//   ....[9]....
        /*01a4*/ 	.word	0x000004e0
        /*01a8*/ 	.word	0x000000ff
        /*01ac*/ 	.word	0x00038038
        /*01b0*/ 	.short	0x0100
        /*01b2*/ 	.byte	0x09
	.zero		1


	//   ....[10]....
        /*01b4*/ 	.word	0x000004f0
        /*01b8*/ 	.word	0x000000ff
        /*01bc*/ 	.word	0x00038018
        /*01c0*/ 	.short	0x0100
        /*01c2*/ 	.byte	0x09
	.zero		1


	//   ....[11]....
        /*01c4*/ 	.word	0x00000500
        /*01c8*/ 	.word	0x000000ff
        /*01cc*/ 	.word	0x00038040
        /*01d0*/ 	.short	0x0100
        /*01d2*/ 	.byte	0x09
	.zero		1


	//   ....[12]....
        /*01d4*/ 	.word	0x00000510
        /*01d8*/ 	.word	0x000000ff
        /*01dc*/ 	.word	0x00038020
        /*01e0*/ 	.short	0x0100
        /*01e2*/ 	.byte	0x09
	.zero		1


	//   ....[13]....
        /*01e4*/ 	.word	0x00000520
        /*01e8*/ 	.word	0x000000ff
        /*01ec*/ 	.word	0x00038048
        /*01f0*/ 	.short	0x0100
        /*01f2*/ 	.byte	0x09
	.zero		1


	//   ....[14]....
        /*01f4*/ 	.word	0x00000650
        /*01f8*/ 	.word	0x000000ff
        /*01fc*/ 	.word	0x00038070
        /*0200*/ 	.short	0x0100
        /*0202*/ 	.byte	0x09
	.zero		1


	//   ....[15]....
        /*0204*/ 	.word	0x00000660
        /*0208*/ 	.word	0x000000ff
        /*020c*/ 	.word	0x00038080
        /*0210*/ 	.short	0x0100
        /*0212*/ 	.byte	0x09
	.zero		1


	//   ....[16]....
        /*0214*/ 	.word	0x00000670
        /*0218*/ 	.word	0x000000ff
        /*021c*/ 	.word	0x00038078
        /*0220*/ 	.short	0x0100
        /*0222*/ 	.byte	0x09
	.zero		1


	//   ....[17]....
        /*0224*/ 	.word	0x00000680
        /*0228*/ 	.word	0x000000ff
        /*022c*/ 	.word	0x00038088
        /*0230*/ 	.short	0x0100
        /*0232*/ 	.byte	0x09
	.zero		1


	//   ....[18]....
        /*0234*/ 	.word	0x000007c0
        /*0238*/ 	.word	0x000000ff
        /*023c*/ 	.word	0x00038090
        /*0240*/ 	.short	0x0100
        /*0242*/ 	.byte	0x06
	.zero		1


	//   ....[19]....
        /*0244*/ 	.word	0x000007d0
        /*0248*/ 	.word	0x000000ff
        /*024c*/ 	.word	0x00038098
        /*0250*/ 	.short	0x0100
        /*0252*/ 	.byte	0x06
	.zero		1


	//   ....[20]....
        /*0254*/ 	.word	0x000007e0
        /*0258*/ 	.word	0x000000ff
        /*025c*/ 	.word	0x000380a0
        /*0260*/ 	.short	0x0100
        /*0262*/ 	.byte	0x06
	.zero		1


	//   ....[21]....
        /*0264*/ 	.word	0x000007f0
        /*0268*/ 	.word	0x000000ff
        /*026c*/ 	.word	0x000380a8
        /*0270*/ 	.short	0x0100
        /*0272*/ 	.byte	0x06
	.zero		1


	//   ....[22]....
        /*0274*/ 	.word	0x000008f0
        /*0278*/ 	.word	0x000000ff
        /*027c*/ 	.word	0x000380c0
        /*0280*/ 	.short	0x0100
        /*0282*/ 	.byte	0x09
	.zero		1


	//   ....[23]....
        /*0284*/ 	.word	0x00000900
        /*0288*/ 	.word	0x000000ff
        /*028c*/ 	.word	0x000380e0
        /*0290*/ 	.short	0x0100
        /*0292*/ 	.byte	0x09
	.zero		1


	//   ....[24]....
        /*0294*/ 	.word	0x00000910
        /*0298*/ 	.word	0x000000ff
        /*029c*/ 	.word	0x000380c8
        /*02a0*/ 	.short	0x0100
        /*02a2*/ 	.byte	0x09
	.zero		1


	//   ....[25]....
        /*02a4*/ 	.word	0x00000920
        /*02a8*/ 	.word	0x000000ff
        /*02ac*/ 	.word	0x000380e8
        /*02b0*/ 	.short	0x0100
        /*02b2*/ 	.byte	0x09
	.zero		1


	//   ....[26]....
        /*02b4*/ 	.word	0x00000930
        /*02b8*/ 	.word	0x000000ff
        /*02bc*/ 	.word	0x000380d0
        /*02c0*/ 	.short	0x0100
        /*02c2*/ 	.byte	0x09
	.zero		1


	//   ....[27]....
        /*02c4*/ 	.word	0x00000940
        /*02c8*/ 	.word	0x000000ff
        /*02cc*/ 	.word	0x000380f0
        /*02d0*/ 	.short	0x0100
        /*02d2*/ 	.byte	0x09
	.zero		1


	//   ....[28]....
        /*02d4*/ 	.word	0x00000950
        /*02d8*/ 	.word	0x000000ff
        /*02dc*/ 	.word	0x000380d8
        /*02e0*/ 	.short	0x0100
        /*02e2*/ 	.byte	0x09
	.zero		1


	//   ....[29]....
        /*02e4*/ 	.word	0x00000960
        /*02e8*/ 	.word	0x000000ff
        /*02ec*/ 	.word	0x000380f8
        /*02f0*/ 	.short	0x0100
        /*02f2*/ 	.byte	0x09
	.zero		1


	//   ....[30]....
        /*02f4*/ 	.word	0x00000ef0
        /*02f8*/ 	.word	0x000000ff
        /*02fc*/ 	.word	0x00038050
        /*0300*/ 	.short	0x010a
        /*0302*/ 	.byte	0x05
	.zero		1


	//   ....[31]....
        /*0304*/ 	.word	0x00000f70
        /*0308*/ 	.word	0x000000ff
        /*030c*/ 	.word	0x00038000
        /*0310*/ 	.short	0x010a
        /*0312*/ 	.byte	0x3d
	.zero		1


	//   ....[32]....
        /*0314*/ 	.word	0x00000fe0
        /*0318*/ 	.word	0x000000ff
        /*031c*/ 	.word	0xfffffff8
        /*0320*/ 	.short	0x010a
        /*0322*/ 	.byte	0x04
	.zero		1


	//   ....[33]....
        /*0324*/ 	.word	0x00003080
        /*0328*/ 	.word	0x0000000f
        /*032c*/ 	.word	0x00000000
        /*0330*/ 	.short	0x0101
        /*0332*/ 	.byte	0x12
	.zero		1


	//   ....[34]....
        /*0334*/ 	.word	0x00003100
        /*0338*/ 	.word	0x000000ff
        /*033c*/ 	.word	0x00038008
        /*0340*/ 	.short	0x010a
        /*0342*/ 	.byte	0x3d
	.zero		1


	//   ....[35]....
        /*0344*/ 	.word	0x00003380
        /*0348*/ 	.word	0x000000ff
        /*034c*/ 	.word	0x00000000
        /*0350*/ 	.short	0x0101
        /*0352*/ 	.byte	0x04
	.zero		1


	//   ....[36]....
        /*0354*/ 	.word	0x00003530
        /*0358*/ 	.word	0x000000ff
        /*035c*/ 	.word	0x00038000
        /*0360*/ 	.short	0x010a
        /*0362*/ 	.byte	0x05
	.zero		1


	//   ....[37]....
        /*0364*/ 	.word	0x00004c50
        /*0368*/ 	.word	0x000000ff
        /*036c*/ 	.word	0x00038000
        /*0370*/ 	.short	0x010a
        /*0372*/ 	.byte	0x05
	.zero		1


	//   ....[38]....
        /*0374*/ 	.word	0x00005530
        /*0378*/ 	.word	0x000000ff
        /*037c*/ 	.word	0x00038000
        /*0380*/ 	.short	0x010a
        /*0382*/ 	.byte	0x05
	.zero		1


	//   ....[39]....
        /*0384*/ 	.word	0x00005730
        /*0388*/ 	.word	0x000000ff
        /*038c*/ 	.word	0x00000000
        /*0390*/ 	.short	0x0101
        /*0392*/ 	.byte	0x05
	.zero		1


	//   ....[40]....
        /*0394*/ 	.word	0x000057e0
        /*0398*/ 	.word	0x000000ff
        /*039c*/ 	.word	0x00000000
        /*03a0*/ 	.short	0x0101
        /*03a2*/ 	.byte	0x05
	.zero		1


	//   ....[41]....
        /*03a4*/ 	.word	0x000059e0
        /*03a8*/ 	.word	0x000000ff
        /*03ac*/ 	.word	0x00038000
        /*03b0*/ 	.short	0x010a
        /*03b2*/ 	.byte	0x05
	.zero		1


	//   ....[42]....
        /*03b4*/ 	.word	0x00007570
        /*03b8*/ 	.word	0x000000ff
        /*03bc*/ 	.word	0x00038000
        /*03c0*/ 	.short	0x010a
        /*03c2*/ 	.byte	0x05
	.zero		1


	//   ....[43]....
        /*03c4*/ 	.word	0x00007d30
        /*03c8*/ 	.word	0x000000ff
        /*03cc*/ 	.word	0x00038000
        /*03d0*/ 	.short	0x010a
        /*03d2*/ 	.byte	0x05
	.zero		1


	//   ....[44]....
        /*03d4*/ 	.word	0x00007f30
        /*03d8*/ 	.word	0x000000ff
        /*03dc*/ 	.word	0x00000000
        /*03e0*/ 	.short	0x0101
        /*03e2*/ 	.byte	0x05
	.zero		1


	//   ....[45]....
        /*03e4*/ 	.word	0x00007fe0
        /*03e8*/ 	.word	0x000000ff
        /*03ec*/ 	.word	0x00000000
        /*03f0*/ 	.short	0x0101
        /*03f2*/ 	.byte	0x05
	.zero		1


	//   ....[46]....
        /*03f4*/ 	.word	0x000089d0
        /*03f8*/ 	.word	0x000000ff
        /*03fc*/ 	.word	0x00000008
        /*0400*/ 	.short	0x010a
        /*0402*/ 	.byte	0x05
	.zero		1


	//   ....[47]....
        /*0404*/ 	.word	0x0000adb0
        /*0408*/ 	.word	0x00000000
        /*040c*/ 	.word	0x00038090
        /*0410*/ 	.short	0x0101
        /*0412*/ 	.byte	0x3d
	.zero		1


	//   ....[48]....
        /*0414*/ 	.word	0x0000af00
        /*0418*/ 	.word	0x00000004
        /*041c*/ 	.word	0x00038060
        /*0420*/ 	.short	0x010a
        /*0422*/ 	.byte	0x3f
	.zero		1


	//   ....[49]....
        /*0424*/ 	.word	0x0000b290
        /*0428*/ 	.word	0x00000002
        /*042c*/ 	.word	0x00038028
        /*0430*/ 	.short	0x010a
        /*0432*/ 	.byte	0x3f
	.zero		1


	//   ....[50]....
        /*0434*/ 	.word	0x0000b620
        /*0438*/ 	.word	0x00000005
        /*043c*/ 	.word	0x00038060
        /*0440*/ 	.short	0x010a
        /*0442*/ 	.byte	0x3f
	.zero		1


	//   ....[51]....
        /*0444*/ 	.word	0x0000b9e0
        /*0448*/ 	.word	0x00000004
        /*044c*/ 	.word	0x00038028
        /*0450*/ 	.short	0x010a
        /*0452*/ 	.byte	0x3f
	.zero		1


	//   ....[52]....
        /*0454*/ 	.word	0x0000be60
        /*0458*/ 	.word	0x00000006
        /*045c*/ 	.word	0x00038028
        /*0460*/ 	.short	0x010a
        /*0462*/ 	.byte	0x3f
	.zero		1


	//   ....[53]....
        /*0464*/ 	.word	0x0000c220
        /*0468*/ 	.word	0x00000006
        /*046c*/ 	.word	0x00038028
        /*0470*/ 	.short	0x010a
        /*0472*/ 	.byte	0x3f
	.zero		1


	//   ....[54]....
        /*0474*/ 	.word	0x0000c5d0
        /*0478*/ 	.word	0x00000003
        /*047c*/ 	.word	0x00038050
        /*0480*/ 	.short	0x010a
        /*0482*/ 	.byte	0x3f
	.zero		1


	//   ....[55]....
        /*0484*/ 	.word	0x0000c630
        /*0488*/ 	.word	0x00000000
        /*048c*/ 	.word	0x00038000
        /*0490*/ 	.short	0x010a
        /*0492*/ 	.byte	0x3f
	.zero		1


	//   ....[56]....
        /*0494*/ 	.word	0x0000c6a0
        /*0498*/ 	.word	0x00000003
        /*049c*/ 	.word	0xfffffff8
        /*04a0*/ 	.short	0x010a
        /*04a2*/ 	.byte	0x3f
	.zero		1


	//   ....[57]....
        /*04a4*/ 	.word	0x0000c700
        /*04a8*/ 	.word	0x00000014
        /*04ac*/ 	.word	0x00038008
        /*04b0*/ 	.short	0x010a
        /*04b2*/ 	.byte	0x3f
	.zero		1


	//   ....[58]....
        /*04b4*/ 	.word	0x0000c760
        /*04b8*/ 	.word	0x00000011
        /*04bc*/ 	.word	0x00038000
        /*04c0*/ 	.short	0x010a
        /*04c2*/ 	.byte	0x3f
	.zero		1


	//   ....[59]....
        /*04c4*/ 	.word	0x0000c7c0
        /*04c8*/ 	.word	0x00000012
        /*04cc*/ 	.word	0x00038000
        /*04d0*/ 	.short	0x010a
        /*04d2*/ 	.byte	0x3f
	.zero		1


	//   ....[60]....
        /*04d4*/ 	.word	0x0000c820
        /*04d8*/ 	.word	0x00000011
        /*04dc*/ 	.word	0x00038000
        /*04e0*/ 	.short	0x010a
        /*04e2*/ 	.byte	0x3f
	.zero		1


	//   ....[61]....
        /*04e4*/ 	.word	0x0000c880
        /*04e8*/ 	.word	0x00000012
        /*04ec*/ 	.word	0x00038000
        /*04f0*/ 	.short	0x010a
        /*04f2*/ 	.byte	0x3f
	.zero		1


	//   ....[62]....
        /*04f4*/ 	.word	0x0000c8f0
        /*04f8*/ 	.word	0x00000005
        /*04fc*/ 	.word	0x00000008
        /*0500*/ 	.short	0x010a
        /*0502*/ 	.byte	0x3f
	.zero		1


	//   ....[63]....
        /*0504*/ 	.word	0x0000c940
        /*0508*/ 	.word	0x00000004
        /*050c*/ 	.word	0x00038060
        /*0510*/ 	.short	0x010a
        /*0512*/ 	.byte	0x3f
	.zero		1


	//   ....[64]....
        /*0514*/ 	.word	0x0000c990
        /*0518*/ 	.word	0x00000002
        /*051c*/ 	.word	0x00038028
        /*0520*/ 	.short	0x010a
        /*0522*/ 	.byte	0x3f
	.zero		1


	//   ....[65]....
        /*0524*/ 	.word	0x0000c9e0
        /*0528*/ 	.word	0x00000005
        /*052c*/ 	.word	0x00038060
        /*0530*/ 	.short	0x010a
        /*0532*/ 	.byte	0x3f
	.zero		1


	//   ....[66]....
        /*0534*/ 	.word	0x0000ca30
        /*0538*/ 	.word	0x00000004
        /*053c*/ 	.word	0x00038028
        /*0540*/ 	.short	0x010a
        /*0542*/ 	.byte	0x3f
	.zero		1


	//   ....[67]....
        /*0544*/ 	.word	0x0000ca80
        /*0548*/ 	.word	0x00000006
        /*054c*/ 	.word	0x00038028
        /*0550*/ 	.short	0x010a
        /*0552*/ 	.byte	0x3f
	.zero		1


	//   ....[68]....
        /*0554*/ 	.word	0x0000cad0
        /*0558*/ 	.word	0x00000006
        /*055c*/ 	.word	0x00038028
        /*0560*/ 	.short	0x010a
        /*0562*/ 	.byte	0x3f
	.zero		1


	//----- nvinfo : EIATTR_NUM_MBARRIERS
	.align		4
.L_38:
        /*0564*/ 	.byte	0x03, 0x38
        /*0566*/ 	.short	0x001e


	//----- nvinfo : EIATTR_EXIT_INSTR_OFFSETS
	.align		4
        /*0568*/ 	.byte	0x04, 0x1c
        /*056a*/ 	.short	(.L_40 - .L_39)


	//   ....[0]....
.L_39:
        /*056c*/ 	.word	0x00000a10


	//   ....[1]....
        /*0570*/ 	.word	0x0000adc0


	//   ....[2]....
        /*0574*/ 	.word	0x0000ae00


	//   ....[3]....
        /*0578*/ 	.word	0x0000bd30


	//   ....[4]....
        /*057c*/ 	.word	0x0000c5b0


	//----- nvinfo : EIATTR_MAX_THREADS
	.align		4
.L_40:
        /*0580*/ 	.byte	0x04, 0x05
        /*0582*/ 	.short	(.L_42 - .L_41)
.L_41:
        /*0584*/ 	.word	0x00000180
        /*0588*/ 	.word	0x00000001
        /*058c*/ 	.word	0x00000001


	//----- nvinfo : EIATTR_CRS_STACK_SIZE
	.align		4
.L_42:
        /*0590*/ 	.byte	0x04, 0x1e
        /*0592*/ 	.short	(.L_44 - .L_43)
.L_43:
        /*0594*/ 	.word	0x00000000


	//----- nvinfo : EIATTR_CBANK_PARAM_SIZE
	.align		4
.L_44:
        /*0598*/ 	.byte	0x03, 0x19
        /*059a*/ 	.short	0x0870


	//----- nvinfo : EIATTR_PARAM_CBANK
	.align		4
        /*059c*/ 	.byte	0x04, 0x0a
        /*059e*/ 	.short	(.L_46 - .L_45)
	.align		4
.L_45:
        /*05a0*/ 	.word	index@(.nv.constant0._ZN7cutlass13device_kernelINS_4fmha6kernel28FmhaKernelTmaWarpSpecializedINS1_10collective30FmhaMainloopTmaWarpSpecializedINS_10bfloat16_tEffN4cute5tupleIJNS7_1CILi128EEENS9_ILi64EEENS9_ILi256EEEEEENS8_IJiNS9_ILi1EEENS8_IJiiEEEEEESG_SG_NS4_14ResidualFusionEJEEENS4_15FmhaFwdEpilogueIS6_fNS8_IJSB_SC_SB_EEEEENS2_23IndividualTileSchedulerEJEEEEEvNT_6ParamsE)
        /*05a4*/ 	.short	0x0210
        /*05a6*/ 	.short	0x0870


	//----- nvinfo : EIATTR_SW_WAR
	.align		4
.L_46:
        /*05a8*/ 	.byte	0x04, 0x36
        /*05aa*/ 	.short	(.L_48 - .L_47)
.L_47:
        /*05ac*/ 	.word	0x00000008
.L_48:


//--------------------- .nv.callgraph             --------------------------
	.section	.nv.callgraph,"",@"SHT_CUDA_CALLGRAPH"
	.align	4
	.sectionentsize	8
	.align		4
        /*0000*/ 	.word	0x00000000
	.align		4
        /*0004*/ 	.word	0xffffffff
	.align		4
        /*0008*/ 	.word	index@(_ZN7cutlass13device_kernelINS_4fmha6kernel28FmhaKernelTmaWarpSpecializedINS1_10collective30FmhaMainloopTmaWarpSpecializedINS_10bfloat16_tEffN4cute5tupleIJNS7_1CILi128EEENS9_ILi64EEENS9_ILi256EEEEEENS8_IJiNS9_ILi1EEENS8_IJiiEEEEEESG_SG_NS4_14ResidualFusionEJEEENS4_15FmhaFwdEpilogueIS6_fNS8_IJSB_SC_SB_EEEEENS2_23IndividualTileSchedulerEJEEEEEvNT_6ParamsE)
	.align		4
        /*000c*/ 	.word	index@(__assertfail)
	.align		4
        /*0010*/ 	.word	0x00000000
	.align		4
        /*0014*/ 	.word	0xfffffffe
	.align		4
        /*0018*/ 	.word	0x00000000
	.align		4
        /*001c*/ 	.word	0xfffffffd
	.align		4
        /*0020*/ 	.word	0x00000000
	.align		4
        /*0024*/ 	.word	0xfffffffc


//--------------------- .nv.constant4             --------------------------
	.section	.nv.constant4,"a",@progbits
	.align	8
	.align		8
.nv.constant4:
        /*0000*/ 	.dword	__assertfail
	.align		8
        /*0008*/ 	.dword	__unnamed_1
	.align		8
        /*0010*/ 	.dword	__unnamed_2
	.align		8
        /*0018*/ 	.dword	_ZN39_INTERNAL_64414bfe_4_k_cu_14c4d11a_28704cuda3std3__45__cpo5beginE
	.align		8
        /*0020*/ 	.dword	_ZN39_INTERNAL_64414bfe_4_k_cu_14c4d11a_28704cuda3std3__45__cpo3endE
	.align		8
        /*0028*/ 	.dword	_ZN39_INTERNAL_64414bfe_4_k_cu_14c4d11a_28704cuda3std3__45__cpo6cbeginE
	.align		8
        /*0030*/ 	.dword	_ZN39_INTERNAL_64414bfe_4_k_cu_14c4d11a_28704cuda3std3__45__cpo4cendE
	.align		8
        /*0038*/ 	.dword	_ZN39_INTERNAL_64414bfe_4_k_cu_14c4d11a_28704cuda3std3__441_GLOBAL__N__64414bfe_4_k_cu_14c4d11a_28706ignoreE
	.align		8
        /*0040*/ 	.dword	_ZN39_INTERNAL_64414bfe_4_k_cu_14c4d11a_28704cuda3std3__419piecewise_constructE
	.align		8
        /*0048*/ 	.dword	_ZN39_INTERNAL_64414bfe_4_k_cu_14c4d11a_28704cuda3std3__48in_placeE
	.align		8
        /*0050*/ 	.dword	_ZN39_INTERNAL_64414bfe_4_k_cu_14c4d11a_28704cuda3std6ranges3__45__cpo4swapE
	.align		8
        /*0058*/ 	.dword	_ZN39_INTERNAL_64414bfe_4_k_cu_14c4d11a_28704cuda3std6ranges3__45__cpo9iter_moveE
	.align		8
        /*0060*/ 	.dword	_ZN39_INTERNAL_64414bfe_4_k_cu_14c4d11a_28704cute7productE
	.align		8
        /*0068*/ 	.dword	_ZN39_INTERNAL_64414bfe_4_k_cu_14c4d11a_28704cute1_E
	.align		8
        /*0070*/ 	.dword	$str$24
	.align		8
        /*0078*/ 	.dword	$str$25


//--------------------- .text._ZN7cutlass13device_kernelINS_4fmha6kernel28FmhaKernelTmaWarpSpecializedINS1_10collective30FmhaMainloopTmaWarpSpecializedINS_10bfloat16_tEffN4cute5tupleIJNS7_1CILi128EEENS9_ILi64EEENS9_ILi256EEEEEENS8_IJiNS9_ILi1EEENS8_IJiiEEEEEESG_SG_NS4_14ResidualFusionEJEEENS4_15FmhaFwdEpilogueIS6_fNS8_IJSB_SC_SB_EEEEENS2_23IndividualTileSchedulerEJEEEEEvNT_6ParamsE --------------------------
	.section	.text._ZN7cutlass13device_kernelINS_4fmha6kernel28FmhaKernelTmaWarpSpecializedINS1_10collective30FmhaMainloopTmaWarpSpecializedINS_10bfloat16_tEffN4cute5tupleIJNS7_1CILi128EEENS9_ILi64EEENS9_ILi256EEEEEENS8_IJiNS9_ILi1EEENS8_IJiiEEEEEESG_SG_NS4_14ResidualFusionEJEEENS4_15FmhaFwdEpilogueIS6_fNS8_IJSB_SC_SB_EEEEENS2_23IndividualTileSchedulerEJEEEEEvNT_6ParamsE,"ax",@progbits
	.align	128
.text._ZN7cutlass13device_kernelINS_4fmha6kernel28FmhaKernelTmaWarpSpecializedINS1_10collective30FmhaMainloopTmaWarpSpecializedINS_10bfloat16_tEffN4cute5tupleIJNS7_1CILi128EEENS9_ILi64EEENS9_ILi256EEEEEENS8_IJiNS9_ILi1EEENS8_IJiiEEEEEESG_SG_NS4_14ResidualFusionEJEEENS4_15FmhaFwdEpilogueIS6_fNS8_IJSB_SC_SB_EEEEENS2_23IndividualTileSchedulerEJEEEEEvNT_6ParamsE:
        .type           _ZN7cutlass13device_kernelINS_4fmha6kernel28FmhaKernelTmaWarpSpecializedINS1_10collective30FmhaMainloopTmaWarpSpecializedINS_10bfloat16_tEffN4cute5tupleIJNS7_1CILi128EEENS9_ILi64EEENS9_ILi256EEEEEENS8_IJiNS9_ILi1EEENS8_IJiiEEEEEESG_SG_NS4_14ResidualFusionEJEEENS4_15FmhaFwdEpilogueIS6_fNS8_IJSB_SC_SB_EEEEENS2_23IndividualTileSchedulerEJEEEEEvNT_6ParamsE,@function
        .size           _ZN7cutlass13device_kernelINS_4fmha6kernel28FmhaKernelTmaWarpSpecializedINS1_10collective30FmhaMainloopTmaWarpSpecializedINS_10bfloat16_tEffN4cute5tupleIJNS7_1CILi128EEENS9_ILi64EEENS9_ILi256EEEEEENS8_IJiNS9_ILi1EEENS8_IJiiEEEEEESG_SG_NS4_14ResidualFusionEJEEENS4_15FmhaFwdEpilogueIS6_fNS8_IJSB_SC_SB_EEEEENS2_23IndividualTileSchedulerEJEEEEEvNT_6ParamsE,(.L_x_131 - _ZN7cutlass13device_kernelINS_4fmha6kernel28FmhaKernelTmaWarpSpecializedINS1_10collective30FmhaMainloopTmaWarpSpecializedINS_10bfloat16_tEffN4cute5tupleIJNS7_1CILi128EEENS9_ILi64EEENS9_ILi256EEEEEENS8_IJiNS9_ILi1EEENS8_IJiiEEEEEESG_SG_NS4_14ResidualFusionEJEEENS4_15FmhaFwdEpilogueIS6_fNS8_IJSB_SC_SB_EEEEENS2_23IndividualTileSchedulerEJEEEEEvNT_6ParamsE)
        .other          _ZN7cutlass13device_kernelINS_4fmha6kernel28FmhaKernelTmaWarpSpecializedINS1_10collective30FmhaMainloopTmaWarpSpecializedINS_10bfloat16_tEffN4cute5tupleIJNS7_1CILi128EEENS9_ILi64EEENS9_ILi256EEEEEENS8_IJiNS9_ILi1EEENS8_IJiiEEEEEESG_SG_NS4_14ResidualFusionEJEEENS4_15FmhaFwdEpilogueIS6_fNS8_IJSB_SC_SB_EEEEENS2_23IndividualTileSchedulerEJEEEEEvNT_6ParamsE,@"STO_CUDA_ENTRY STV_DEFAULT"
_ZN7cutlass13device_kernelINS_4fmha6kernel28FmhaKernelTmaWarpSpecializedINS1_10collective30FmhaMainloopTmaWarpSpecializedINS_10bfloat16_tEffN4cute5tupleIJNS7_1CILi128EEENS9_ILi64EEENS9_ILi256EEEEEENS8_IJiNS9_ILi1EEENS8_IJiiEEEEEESG_SG_NS4_14ResidualFusionEJEEENS4_15FmhaFwdEpilogueIS6_fNS8_IJSB_SC_SB_EEEEENS2_23IndividualTileSchedulerEJEEEEEvNT_6ParamsE:
[----:B------:R-:W1:Y:S01]  /*0000*/  LDC R1, c[0x0][0x28] ;  /* 0x00000a00ff017b82 */ /* 0x000e620000000800 */
[----:B------:R-:W2:Y:S01]  /*0010*/  S2R R0, SR_TID.X ;  /* 0x0000000000007919 */ /* 0x000ea20000002100 */
[----:B------:R-:W-:Y:S01]  /*0020*/  ELECT P1, URZ, PT ;  /* 0x00000000003f782f */ /* 0x000fe20003820000 */
[----:B------:R-:W-:Y:S01]  /*0030*/  BSSY B0, `(.L_x_0) ;  /* 0x0000017000007945 */ /* 0x000fe20003800000 */
[----:B--2---:R-:W-:-:S05]  /*0040*/  SHF.R.U32.HI R3, RZ, 0x5, R0 ;  /* 0x00000005ff037819 */ /* 0x004fca0000011600 */
[----:B------:R-:W2:Y:S02]  /*0050*/  SHFL.IDX PT, R2, R3, RZ, 0x1f ;  /* 0x00001fff03027589 */ /* 0x000ea400000e0000 */
[----:B--2---:R-:W-:Y:S02]  /*0060*/  R2UR UR4, R2 ;  /* 0x00000000020472ca */ /* 0x004fe400000e0000 */
[----:B------:R-:W-:-:S06]  /*0070*/  SHF.R.U32.HI R2, RZ, 0x7, R0 ;  /* 0x00000007ff027819 */ /* 0x000fcc0000011600 */
[----:B------:R-:W2:Y:S05]  /*0080*/  SHFL.IDX PT, R2, R2, RZ, 0x1f ;  /* 0x00001fff02027589 */ /* 0x000eaa00000e0000 */
[----:B------:R-:W-:Y:S02]  /*0090*/  USHF.R.S32.HI UR5, URZ, 0x1f, UR4 ;  /* 0x0000001f3f057899 */ /* 0x000fe40008011404 */
[----:B------:R-:W-:Y:S02]  /*00a0*/  ISETP.NE.OR P0, PT, RZ, UR4, !P1 ;  /* 0x00000004ff007c0c */ /* 0x000fe4000cf05670 */
[----:B------:R-:W-:-:S04]  /*00b0*/  ULEA.HI UR5, UR5, UR4, URZ, 0x2 ;  /* 0x0000000405057291 */ /* 0x000fc8000f8f103f */
[----:B------:R-:W-:-:S04]  /*00c0*/  ULOP3.LUT UR5, UR5, 0xfffffffc, URZ, 0xc0, !UPT ;  /* 0xfffffffc05057892 */ /* 0x000fc8000f8ec03f */
[----:B------:R-:W-:-:S03]  /*00d0*/  UIADD3 UR8, UR4, -UR5, URZ ;  /* 0x8000000504087290 */ /* 0x000fc6000fffe03f */
[----:B-1----:R-:W-:Y:S09]  /*00e0*/  @P0 BRA `(.L_x_1) ;  /* 0x00000000002c0947 */ /* 0x002ff20003800000 */
[----:B------:R-:W-:Y:S02]  /*00f0*/  ULDC.64 UR4, c[0x0][0x198] ;  /* 0x0000660000047ab9 */ /* 0x000fe40000000a00 */
[----:B------:R-:W-:Y:S02]  /*0100*/  UIADD3 UR6, UP0, UR4, 0xf0, URZ ;  /* 0x000000f004067890 */ /* 0x000fe4000ff1e03f */
[----:B------:R-:W-:Y:S02]  /*0110*/  UIADD3 UR10, UP1, UR4, 0x1f0, URZ ;  /* 0x000001f0040a7890 */ /* 0x000fe4000ff3e03f */
[----:B------:R-:W-:Y:S02]  /*0120*/  UIADD3 UR4, UP2, UR4, 0x2f0, URZ ;  /* 0x000002f004047890 */ /* 0x000fe4000ff5e03f */
[----:B------:R-:W-:Y:S02]  /*0130*/  UIADD3.X UR7, URZ, UR5, URZ, UP0, !UPT ;  /* 0x000000053f077290 */ /* 0x000fe400087fe43f */
[----:B------:R-:W-:-:S02]  /*0140*/  UIADD3.X UR11, URZ, UR5, URZ, UP1, !UPT ;  /* 0x000000053f0b7290 */ /* 0x000fc40008ffe43f */
[----:B------:R-:W-:-:S05]  /*0150*/  UIADD3.X UR5, URZ, UR5, URZ, UP2, !UPT ;  /* 0x000000053f057290 */ /* 0x000fca00097fe43f */
[----:B------:R1:W-:Y:S02]  /*0160*/  UTMACCTL.PF [UR6] ;  /* 0x00000000060079b9 */ /* 0x0003e40008040000 */
[----:B------:R1:W-:Y:S02]  /*0170*/  UTMACCTL.PF [UR10] ;  /* 0x000000000a0079b9 */ /* 0x0003e40008040000 */
[----:B------:R1:W-:Y:S02]  /*0180*/  UTMACCTL.PF [UR4] ;  /* 0x00000000040079b9 */ /* 0x0003e40008040000 */
[----:B-1----:R-:W-:Y:S01]  /*0190*/  NOP ;  /* 0x0000000000007918 */ /* 0x002fe20000000000 */
.L_x_1:
[----:B------:R-:W-:Y:S05]  /*01a0*/  BSYNC B0 ;  /* 0x0000000000007941 */ /* 0x000fea0003800000 */
.L_x_0:
[----:B------:R-:W1:Y:S01]  /*01b0*/  SHFL.IDX PT, R4, R3, RZ, 0x1f ;  /* 0x00001fff03047589 */ /* 0x000e6200000e0000 */
[----:B--2---:R-:W-:Y:S01]  /*01c0*/  R2UR UR4, R2 ;  /* 0x00000000020472ca */ /* 0x004fe200000e0000 */
[----:B------:R-:W-:-:S12]  /*01d0*/  UISETP.NE.AND UP0, UPT, UR8, 0x1, UPT ;  /* 0x000000010800788c */ /* 0x000fd8000bf05270 */
[----:B------:R-:W-:Y:S02]  /*01e0*/  UIADD3 UR10, UR4, -0x1, URZ ;  /* 0xffffffff040a7890 */ /* 0x000fe4000fffe03f */
[----:B------:R-:W-:Y:S01]  /*01f0*/  MOV R2, UR4 ;  /* 0x0000000400027c02 */ /* 0x000fe20008000f00 */
[----:B------:R-:W-:Y:S02]  /*0200*/  UISETP.EQ.AND UP0, UPT, UR4, URZ, !UP0 ;  /* 0x0000003f0400728c */ /* 0x000fe4000c702270 */
[----:B------:R-:W-:Y:S02]  /*0210*/  UISETP.GE.U32.AND UP1, UPT, UR10, 0x4, UPT ;  /* 0x000000040a00788c */ /* 0x000fe4000bf26070 */
[----:B------:R-:W-:Y:S01]  /*0220*/  USEL UR14, URZ, 0x1, !UP0 ;  /* 0x000000013f0e7887 */ /* 0x000fe2000c000000 */
[----:B-1----:R-:W-:-:S03]  /*0230*/  ISETP.NE.AND P0, PT, R4, RZ, PT ;  /* 0x000000ff0400720c */ /* 0x002fc60003f05270 */
[----:B------:R-:W-:-:S10]  /*0240*/  USEL UR14, UR14, 0x2, UP1 ;  /* 0x000000020e0e7887 */ /* 0x000fd40008800000 */
[----:B------:R-:W-:Y:S05]  /*0250*/  @P0 BRA `(.L_x_2) ;  /* 0x0000000000480947 */ /* 0x000fea0003800000 */
[----:B------:R-:W1:Y:S01]  /*0260*/  S2UR UR9, SR_CgaCtaId ;  /* 0x00000000000979c3 */ /* 0x000e620000008800 */
[----:B------:R-:W-:Y:S01]  /*0270*/  UMOV UR4, 0x400 ;  /* 0x0000040000047882 */ /* 0x000fe20000000000 */
[----:B------:R-:W-:Y:S01]  /*0280*/  UMOV UR5, 0x1 ;  /* 0x0000000100057882 */ /* 0x000fe20000000000 */
[----:B------:R-:W-:Y:S01]  /*0290*/  UMOV UR6, 0x80 ;  /* 0x0000008000067882 */ /* 0x000fe20000000000 */
[----:B------:R-:W-:Y:S01]  /*02a0*/  ELECT P0, URZ, PT ;  /* 0x00000000003f782f */ /* 0x000fe20003800000 */
[----:B------:R-:W-:-:S04]  /*02b0*/  UIADD3 UR6, -UR6, 0x100000, URZ ;  /* 0x0010000006067890 */ /* 0x000fc8000fffe13f */
[----:B------:R-:W-:Y:S02]  /*02c0*/  USHF.L.U32 UR7, UR6, 0xb, URZ ;  /* 0x0000000b06077899 */ /* 0x000fe4000800063f */
[----:B------:R-:W-:Y:S02]  /*02d0*/  USHF.L.U32 UR6, UR6, 0x1, URZ ;  /* 0x0000000106067899 */ /* 0x000fe4000800063f */
[----:B-1----:R-:W-:Y:S02]  /*02e0*/  ULEA UR9, UR9, UR4, 0x18 ;  /* 0x0000000409097291 */ /* 0x002fe4000f8ec03f */
[----:B------:R-:W-:-:S04]  /*02f0*/  UIADD3 UR4, -UR5, 0x100000, URZ ;  /* 0x0010000005047890 */ /* 0x000fc8000fffe13f */
[----:B------:R-:W-:Y:S02]  /*0300*/  USHF.L.U32 UR5, UR4, 0xb, URZ ;  /* 0x0000000b04057899 */ /* 0x000fe4000800063f */
[----:B------:R-:W-:Y:S01]  /*0310*/  USHF.L.U32 UR4, UR4, 0x1, URZ ;  /* 0x0000000104047899 */ /* 0x000fe2000800063f */
[----:B------:R-:W1:Y:S11]  /*0320*/  FENCE.VIEW.ASYNC.S ;  /* 0x00000000000073c6 */ /* 0x000e760000000000 */
[----:B-1----:R1:W2:Y:S01]  /*0330*/  SYNCS.EXCH.64 URZ, [UR9+0x38050], UR4 ;  /* 0x03805004093f75b2 */ /* 0x0022a20008000100 */
[----:B------:R1:W3:Y:S01]  /*0340*/  SYNCS.EXCH.64 URZ, [UR9+0x38060], UR6 ;  /* 0x03806006093f75b2 */ /* 0x0002e20008000100 */
[----:B------:R1:W4:Y:S01]  /*0350*/  SYNCS.EXCH.64 URZ, [UR9+0x38058], UR4 ;  /* 0x03805804093f75b2 */ /* 0x0003220008000100 */
[----:B------:R1:W1:Y:S01]  /*0360*/  SYNCS.EXCH.64 URZ, [UR9+0x38068], UR6 ;  /* 0x03806806093f75b2 */ /* 0x0002620008000100 */
[----:B------:R-:W-:Y:S01]  /*0370*/  NOP ;  /* 0x0000000000007918 */ /* 0x000fe20000000000 */
.L_x_2:
[----:B------:R-:W5:Y:S01]  /*0380*/  SHFL.IDX PT, R4, R3, RZ, 0x1f ;  /* 0x00001fff03047589 */ /* 0x000f6200000e0000 */
[----:B------:R-:W-:Y:S01]  /*0390*/  NOP ;  /* 0x0000000000007918 */ /* 0x000fe20000000000 */
[----:B-----5:R-:W-:-:S13]  /*03a0*/  ISETP.NE.AND P0, PT, R4, RZ, PT ;  /* 0x000000ff0400720c */ /* 0x020fda0003f05270 */
[----:B------:R-:W-:Y:S05]  /*03b0*/  @P0 BRA `(.L_x_3) ;  /* 0x0000000000600947 */ /* 0x000fea0003800000 */
[----:B-1----:R-:W1:Y:S01]  /*03c0*/  S2UR UR5, SR_CgaCtaId ;  /* 0x00000000000579c3 */ /* 0x002e620000008800 */
[----:B------:R-:W-:Y:S01]  /*03d0*/  UMOV UR4, 0x400 ;  /* 0x0000040000047882 */ /* 0x000fe20000000000 */
[----:B------:R-:W-:Y:S01]  /*03e0*/  UMOV UR6, 0x1 ;  /* 0x0000000100067882 */ /* 0x000fe20000000000 */
[----:B------:R-:W-:Y:S01]  /*03f0*/  UMOV UR11, 0x100 ;  /* 0x00000100000b7882 */ /* 0x000fe20000000000 */
[----:B------:R-:W-:-:S04]  /*0400*/  UIADD3 UR6, -UR6, 0x100000, URZ ;  /* 0x0010000006067890 */ /* 0x000fc8000fffe13f */
[----:B------:R-:W-:Y:S02]  /*0410*/  USHF.L.U32 UR7, UR6, 0xb, URZ ;  /* 0x0000000b06077899 */ /* 0x000fe4000800063f */
[----:B------:R-:W-:Y:S01]  /*0420*/  USHF.L.U32 UR6, UR6, 0x1, URZ ;  /* 0x0000000106067899 */ /* 0x000fe2000800063f */
[----:B------:R-:W-:Y:S01]  /*0430*/  ELECT P0, URZ, PT ;  /* 0x00000000003f782f */ /* 0x000fe20003800000 */
[----:B-1----:R-:W-:Y:S02]  /*0440*/  ULEA UR9, UR5, UR4, 0x18 ;  /* 0x0000000405097291 */ /* 0x002fe4000f8ec03f */
[----:B------:R-:W-:-:S04]  /*0450*/  UIADD3 UR4, -UR11, 0x100000, URZ ;  /* 0x001000000b047890 */ /* 0x000fc8000fffe13f */
[----:B------:R-:W-:Y:S02]  /*0460*/  USHF.L.U32 UR5, UR4, 0xb, URZ ;  /* 0x0000000b04057899 */ /* 0x000fe4000800063f */
[----:B------:R-:W-:Y:S01]  /*0470*/  USHF.L.U32 UR4, UR4, 0x1, URZ ;  /* 0x0000000104047899 */ /* 0x000fe2000800063f */
[----:B------:R-:W1:Y:S03]  /*0480*/  FENCE.VIEW.ASYNC.S ;  /* 0x00000000000073c6 */ /* 0x000e660000000000 */
[----:B-1----:R1:W1:Y:S08]  /*0490*/  SYNCS.EXCH.64 URZ, [UR9+0x38000], UR6 ;  /* 0x03800006093f75b2 */ /* 0x0022700008000100 */
[----:B------:R1:W1:Y:S01]  /*04a0*/  SYNCS.EXCH.64 URZ, [UR9+0x38028], UR4 ;  /* 0x03802804093f75b2 */ /* 0x0002620008000100 */
        /* <DEDUP_REMOVED lines=8> */
[----:B------:R-:W-:Y:S01]  /*0530*/  NOP ;  /* 0x0000000000007918 */ /* 0x000fe20000000000 */
.L_x_3:
        /* <DEDUP_REMOVED lines=21> */
[----:B------:R-:W-:Y:S01]  /*0690*/  NOP ;  /* 0x0000000000007918 */ /* 0x000fe20000000000 */
.L_x_4:
[----:B------:R-:W5:Y:S01]  /*06a0*/  SHFL.IDX PT, R4, R3, RZ, 0x1f ;  /* 0x00001fff03047589 */ /* 0x000f6200000e0000 */
[----:B------:R-:W-:Y:S01]  /*06b0*/  ELECT P0, URZ, PT ;  /* 0x00000000003f782f */ /* 0x000fe20003800000 */
[----:B------:R-:W-:Y:S01]  /*06c0*/  NOP ;  /* 0x0000000000007918 */ /* 0x000fe20000000000 */
[----:B-1----:R-:W-:Y:S02]  /*06d0*/  UMOV UR4, 0x80 ;  /* 0x0000008000047882 */ /* 0x002fe40000000000 */
[C---:B-----5:R-:W-:Y:S02]  /*06e0*/  ISETP.NE.OR P0, PT, R4.reuse, RZ, !P0 ;  /* 0x000000ff0400720c */ /* 0x060fe40004705670 */
[----:B------:R-:W-:-:S11]  /*06f0*/  ISETP.NE.AND P2, PT, R4, RZ, PT ;  /* 0x000000ff0400720c */ /* 0x000fd60003f45270 */
[----:B------:R-:W-:Y:S01]  /*0700*/  VOTEU.ALL UP0, P0 ;  /* 0x00000000003f7886 */ /* 0x000fe20000000000 */
[----:B------:R-:W-:Y:S01]  /*0710*/  VOTEU.ALL UP2, P0 ;  /* 0x00000000003f7886 */ /* 0x000fe20000040000 */
[----:B------:R-:W-:Y:S01]  /*0720*/  VOTEU.ALL UP3, P0 ;  /* 0x00000000003f7886 */ /* 0x000fe20000060000 */
[----:B------:R-:W-:Y:S02]  /*0730*/  VOTEU.ALL UP4, P0 ;  /* 0x00000000003f7886 */ /* 0x000fe40000080000 */
[----:B------:R-:W1:Y:S01]  /*0740*/  @!UP0 S2UR UR7, SR_CgaCtaId ;  /* 0x00000000000789c3 */ /* 0x000e620000008800 */
[----:B------:R-:W-:Y:S01]  /*0750*/  @!UP0 UMOV UR6, 0x400 ;  /* 0x0000040000068882 */ /* 0x000fe20000000000 */
[----:B------:R-:W-:-:S04]  /*0760*/  @!UP0 UIADD3 UR4, -UR4, 0x100000, URZ ;  /* 0x0010000004048890 */ /* 0x000fc8000fffe13f */
[----:B------:R-:W-:Y:S02]  /*0770*/  @!UP0 USHF.L.U32 UR5, UR4, 0xb, URZ ;  /* 0x0000000b04058899 */ /* 0x000fe4000800063f */
[----:B------:R-:W-:Y:S02]  /*0780*/  @!UP0 USHF.L.U32 UR4, UR4, 0x1, URZ ;  /* 0x0000000104048899 */ /* 0x000fe4000800063f */
[----:B-1----:R-:W-:Y:S01]  /*0790*/  @!UP0 ULEA UR6, UR7, UR6, 0x18 ;  /* 0x0000000607068291 */ /* 0x002fe2000f8ec03f */
[----:B------:R-:W-:Y:S01]  /*07a0*/  VOTEU.ALL UP0, P0 ;  /* 0x00000000003f7886 */ /* 0x000fe20000000000 */
[----:B------:R-:W1:Y:S10]  /*07b0*/  FENCE.VIEW.ASYNC.S ;  /* 0x00000000000073c6 */ /* 0x000e740000000000 */
[----:B-1----:R1:W1:Y:S01]  /*07c0*/  @!UP0 SYNCS.EXCH.64 URZ, [UR6+0x38090], UR4 ;  /* 0x03809004063f85b2 */ /* 0x0022620008000100 */
[----:B------:R1:W1:Y:S01]  /*07d0*/  @!UP2 SYNCS.EXCH.64 URZ, [UR6+0x38098], UR4 ;  /* 0x03809804063fa5b2 */ /* 0x0002620008000100 */
[----:B------:R1:W1:Y:S01]  /*07e0*/  @!UP3 SYNCS.EXCH.64 URZ, [UR6+0x380a0], UR4 ;  /* 0x0380a004063fb5b2 */ /* 0x0002620008000100 */
[----:B------:R1:W1:Y:S01]  /*07f0*/  @!UP4 SYNCS.EXCH.64 URZ, [UR6+0x380a8], UR4 ;  /* 0x0380a804063fc5b2 */ /* 0x0002620008000100 */
[----:B------:R-:W-:Y:S01]  /*0800*/  NOP ;  /* 0x0000000000007918 */ /* 0x000fe20000000000 */
[----:B------:R-:W-:Y:S05]  /*0810*/  @P2 BRA `(.L_x_5) ;  /* 0x0000000000582947 */ /* 0x000fea0003800000 */
[----:B-1----:R-:W1:Y:S01]  /*0820*/  S2UR UR5, SR_CgaCtaId ;  /* 0x00000000000579c3 */ /* 0x002e620000008800 */
[----:B------:R-:W-:Y:S01]  /*0830*/  UMOV UR4, 0x400 ;  /* 0x0000040000047882 */ /* 0x000fe20000000000 */
[----:B------:R-:W-:Y:S01]  /*0840*/  UMOV UR6, 0x20 ;  /* 0x0000002000067882 */ /* 0x000fe20000000000 */
[----:B------:R-:W-:Y:S01]  /*0850*/  UMOV UR7, 0x80 ;  /* 0x0000008000077882 */ /* 0x000fe20000000000 */
[----:B------:R-:W-:Y:S01]  /*0860*/  ELECT P0, URZ, PT ;  /* 0x00000000003f782f */ /* 0x000fe20003800000 */
[----:B-1----:R-:W-:Y:S02]  /*0870*/  ULEA UR9, UR5, UR4, 0x18 ;  /* 0x0000000405097291 */ /* 0x002fe4000f8ec03f */
[----:B------:R-:W-:-:S04]  /*0880*/  UIADD3 UR4, -UR6, 0x100000, URZ ;  /* 0x0010000006047890 */ /* 0x000fc8000fffe13f */
[----:B------:R-:W-:Y:S02]  /*0890*/  USHF.L.U32 UR5, UR4, 0xb, URZ ;  /* 0x0000000b04057899 */ /* 0x000fe4000800063f */
[----:B------:R-:W-:Y:S02]  /*08a0*/  USHF.L.U32 UR4, UR4, 0x1, URZ ;  /* 0x0000000104047899 */ /* 0x000fe4000800063f */
        /* <DEDUP_REMOVED lines=13> */
.L_x_5:
[----:B-1----:R-:W-:Y:S01]  /*0980*/  R2UR UR4, R2 ;  /* 0x00000000020472ca */ /* 0x002fe200000e0000 */
[----:B------:R-:W-:Y:S01]  /*0990*/  NOP ;  /* 0x0000000000007918 */ /* 0x000fe20000000000 */
[----:B------:R-:W-:Y:S01]  /*09a0*/  MOV R3, UR8 ;  /* 0x0000000800037c02 */ /* 0x000fe20008000f00 */
[----:B--234-:R-:W-:Y:S03]  /*09b0*/  BAR.SYNC.DEFER_BLOCKING 0x0 ;  /* 0x0000000000007b1d */ /* 0x01cfe60000010000 */
[----:B------:R-:W-:-:S07]  /*09c0*/  ISETP.EQ.AND P2, PT, R3, 0x1, P1 ;  /* 0x000000010300780c */ /* 0x000fce0000f42270 */
[----:B------:R-:W-:-:S13]  /*09d0*/  ISETP.NE.AND P0, PT, RZ, UR4, PT ;  /* 0x00000004ff007c0c */ /* 0x000fda000bf05270 */
[----:B------:R-:W-:Y:S05]  /*09e0*/  @!P0 BRA `(.L_x_6) ;  /* 0x000000a000f88947 */ /* 0x000fea0003800000 */
[----:B------:R-:W-:-:S06]  /*09f0*/  UISETP.GT.U32.AND UP0, UPT, UR10, 0x3, UPT ;  /* 0x000000030a00788c */ /* 0x000fcc000bf04070 */
[----:B------:R-:W-:-:S13]  /*0a00*/  PLOP3.LUT P0, PT, PT, PT, UP0, 0x80, 0x0 ;  /* 0x000000000000781c */ /* 0x000fda0003f0f008 */
[----:B------:R-:W-:Y:S05]  /*0a10*/  @P0 EXIT ;  /* 0x000000000000094d */ /* 0x000fea0003800000 */
.L_x_7:
[----:B------:R-:W-:-:S08]  /*0a20*/  NOP ;  /* 0x0000000000007918 */ /* 0x000fd00000000000 */
[----:B------:R-:W1:Y:S02]  /*0a30*/  USETMAXREG.TRY_ALLOC.CTAPOOL UP0, 0xf0 ;  /* 0x000000f0000079c8 */ /* 0x000e640008000600 */
[----:B-1----:R-:W-:-:S13]  /*0a40*/  PLOP3.LUT P0, PT, PT, PT, UP0, 0x80, 0x0 ;  /* 0x000000000000781c */ /* 0x002fda0003f0f008 */
[----:B------:R-:W-:Y:S05]  /*0a50*/  @!P0 BRA `(.L_x_7) ;  /* 0xfffffffc00f08947 */ /* 0x000fea000383ffff */
[----:B------:R-:W-:Y:S01]  /*0a60*/  R2UR UR4, R2 ;  /* 0x00000000020472ca */ /* 0x000fe200000e0000 */
[----:B------:R-:W1:Y:S01]  /*0a70*/  S2UR UR5, SR_CTAID.X ;  /* 0x00000000000579c3 */ /* 0x000e620000002500 */
[----:B------:R-:W-:-:S11]  /*0a80*/  UMOV UR11, URZ ;  /* 0x0000003f000b7c82 */ /* 0x000fd60008000000 */
[----:B------:R-:W-:-:S03]  /*0a90*/  UISETP.NE.AND UP0, UPT, UR4, 0x1, UPT ;  /* 0x000000010400788c */ /* 0x000fc6000bf05270 */
[----:B------:R-:W-:-:S03]  /*0aa0*/  UMOV UR4, URZ ;  /* 0x0000003f00047c82 */ /* 0x000fc60008000000 */
[----:B------:R-:W-:Y:S02]  /*0ab0*/  PLOP3.LUT P0, PT, PT, PT, UP0, 0x80, 0x0 ;  /* 0x000000000000781c */ /* 0x000fe40003f0f008 */
[----:B-1----:R-:W-:-:S11]  /*0ac0*/  MOV R13, UR5 ;  /* 0x00000005000d7c02 */ /* 0x002fd60008000f00 */
[----:B------:R-:W-:Y:S05]  /*0ad0*/  @!P0 BRA `(.L_x_8) ;  /* 0x0000000000488947 */ /* 0x000fea0003800000 */
[----:B------:R-:W-:Y:S01]  /*0ae0*/  R2UR UR5, R2 ;  /* 0x00000000020572ca */ /* 0x000fe200000e0000 */
[----:B------:R-:W-:-:S12]  /*0af0*/  UMOV UR11, 0x1 ;  /* 0x00000001000b7882 */ /* 0x000fd80000000000 */
[----:B------:R-:W-:-:S06]  /*0b00*/  UISETP.NE.AND UP0, UPT, UR5, 0x2, UPT ;  /* 0x000000020500788c */ /* 0x000fcc000bf05270 */
[----:B------:R-:W-:-:S13]  /*0b10*/  PLOP3.LUT P1, PT, PT, PT, UP0, 0x80, 0x0 ;  /* 0x000000000000781c */ /* 0x000fda0003f2f008 */
[----:B------:R-:W-:Y:S05]  /*0b20*/  @!P1 BRA `(.L_x_8) ;  /* 0x0000000000349947 */ /* 0x000fea0003800000 */
[----:B------:R-:W-:-:S13]  /*0b30*/  R2UR UR4, R2 ;  /* 0x00000000020472ca */ /* 0x000fda00000e0000 */
[----:B------:R-:W-:-:S06]  /*0b40*/  UISETP.NE.AND UP0, UPT, UR4, 0x3, UPT ;  /* 0x000000030400788c */ /* 0x000fcc000bf05270 */
[----:B------:R-:W-:-:S13]  /*0b50*/  PLOP3.LUT P1, PT, PT, PT, UP0, 0x80, 0x0 ;  /* 0x000000000000781c */ /* 0x000fda0003f2f008 */
[----:B------:R-:W-:Y:S05]  /*0b60*/  @!P1 BRA `(.L_x_9) ;  /* 0x00000000001c9947 */ /* 0x000fea0003800000 */
[----:B------:R-:W-:-:S13]  /*0b70*/  R2UR UR4, R2 ;  /* 0x00000000020472ca */ /* 0x000fda00000e0000 */
[----:B------:R-:W-:-:S11]  /*0b80*/  UISETP.NE.AND UP0, UPT, UR4, 0x4, UPT ;  /* 0x000000040400788c */ /* 0x000fd6000bf05270 */
[----:B------:R-:W-:Y:S01]  /*0b90*/  @!UP0 UMOV UR4, 0x1 ;  /* 0x0000000100048882 */ /* 0x000fe20000000000 */
[----:B------:R-:W-:Y:S01]  /*0ba0*/  @!UP0 UMOV UR11, 0x1 ;  /* 0x00000001000b8882 */ /* 0x000fe20000000000 */
[----:B------:R-:W-:Y:S01]  /*0bb0*/  @UP0 UMOV UR4, URZ ;  /* 0x0000003f00040c82 */ /* 0x000fe20008000000 */
[----:B------:R-:W-:Y:S01]  /*0bc0*/  @UP0 UMOV UR11, URZ ;  /* 0x0000003f000b0c82 */ /* 0x000fe20008000000 */
[----:B------:R-:W-:Y:S05]  /*0bd0*/  BRA `(.L_x_8) ;  /* 0x0000000000087947 */ /* 0x000fea0003800000 */
.L_x_9:
[----:B------:R-:W-:Y:S01]  /*0be0*/  UMOV UR4, 0x1 ;  /* 0x0000000100047882 */ /* 0x000fe20000000000 */
[----:B------:R-:W-:-:S05]  /*0bf0*/  UMOV UR11, URZ ;  /* 0x0000003f000b7c82 */ /* 0x000fca0008000000 */
.L_x_8:
[----:B------:R-:W-:Y:S05]  /*0c00*/  @!P0 BRA `(.L_x_10) ;  /* 0x0000000000608947 */ /* 0x000fea0003800000 */
[----:B------:R-:W-:-:S13]  /*0c10*/  R2UR UR5, R2 ;  /* 0x00000000020572ca */ /* 0x000fda00000e0000 */
        /* <DEDUP_REMOVED lines=10> */
[----:B------:R-:W-:Y:S05]  /*0cc0*/  @P0 BRA `(.L_x_13) ;  /* 0x00000000003c0947 */ /* 0x000fea0003800000 */
[----:B------:R-:W-:-:S13]  /*0cd0*/  R2UR UR5, R13 ;  /* 0x000000000d0572ca */ /* 0x000fda00000e0000 */
[----:B------:R-:W-:-:S06]  /*0ce0*/  ULEA UR5, UR5, 0x3, 0x1 ;  /* 0x0000000305057891 */ /* 0x000fcc000f8e083f */
[----:B------:R-:W-:Y:S01]  /*0cf0*/  MOV R13, UR5 ;  /* 0x00000005000d7c02 */ /* 0x000fe20008000f00 */
[----:B------:R-:W-:Y:S06]  /*0d00*/  BRA `(.L_x_13) ;  /* 0x00000000002c7947 */ /* 0x000fec0003800000 */
.L_x_12:
[----:B------:R-:W-:-:S13]  /*0d10*/  R2UR UR5, R13 ;  /* 0x000000000d0572ca */ /* 0x000fda00000e0000 */
[----:B------:R-:W-:-:S06]  /*0d20*/  ULEA UR5, UR5, 0x2, 0x1 ;  /* 0x0000000205057891 */ /* 0x000fcc000f8e083f */
[----:B------:R-:W-:Y:S01]  /*0d30*/  MOV R13, UR5 ;  /* 0x00000005000d7c02 */ /* 0x000fe20008000f00 */
[----:B------:R-:W-:Y:S06]  /*0d40*/  BRA `(.L_x_13) ;  /* 0x00000000001c7947 */ /* 0x000fec0003800000 */
.L_x_11:
[----:B------:R-:W-:-:S13]  /*0d50*/  R2UR UR5, R13 ;  /* 0x000000000d0572ca */ /* 0x000fda00000e0000 */
[----:B------:R-:W-:-:S06]  /*0d60*/  ULEA UR5, UR5, 0x1, 0x1 ;  /* 0x0000000105057891 */ /* 0x000fcc000f8e083f */
[----:B------:R-:W-:Y:S01]  /*0d70*/  MOV R13, UR5 ;  /* 0x00000005000d7c02 */ /* 0x000fe20008000f00 */
[----:B------:R-:W-:Y:S06]  /*0d80*/  BRA `(.L_x_13) ;  /* 0x00000000000c7947 */ /* 0x000fec0003800000 */
.L_x_10:
[----:B------:R-:W-:-:S13]  /*0d90*/  R2UR UR5, R13 ;  /* 0x000000000d0572ca */ /* 0x000fda00000e0000 */
[----:B------:R-:W-:-:S06]  /*0da0*/  USHF.L.U32 UR5, UR5, 0x1, URZ ;  /* 0x0000000105057899 */ /* 0x000fcc000800063f */
[----:B------:R-:W-:-:S07]  /*0db0*/  MOV R13, UR5 ;  /* 0x00000005000d7c02 */ /* 0x000fce0008000f00 */
.L_x_13:
[----:B------:R-:W-:-:S04]  /*0dc0*/  ULOP3.LUT UR5, UR14, 0x1, URZ, 0xfc, !UPT ;  /* 0x000000010e057892 */ /* 0x000fc8000f8efc3f */
[----:B------:R-:W-:-:S06]  /*0dd0*/  UISETP.NE.AND UP0, UPT, UR5, 0x3, UPT ;  /* 0x000000030500788c */ /* 0x000fcc000bf05270 */
[----:B------:R-:W-:-:S13]  /*0de0*/  PLOP3.LUT P0, PT, PT, PT, UP0, 0x80, 0x0 ;  /* 0x000000000000781c */ /* 0x000fda0003f0f008 */
[----:B------:R-:W-:Y:S05]  /*0df0*/  @!P0 BRA `(.L_x_14) ;  /* 0x0000000000048947 */ /* 0x000fea0003800000 */
[----:B------:R-:W-:Y:S01]  /*0e00*/  BPT.TRAP 0x1 ;  /* 0x000000040000795c */ /* 0x000fe20000300000 */
.L_x_14:
[----:B------:R-:W1:Y:S01]  /*0e10*/  S2UR UR5, SR_CgaCtaId ;  /* 0x00000000000579c3 */ /* 0x000e620000008800 */
[----:B------:R-:W-:Y:S01]  /*0e20*/  UMOV UR61, 0x400 ;  /* 0x00000400003d7882 */ /* 0x000fe20000000000 */
[----:B------:R-:W-:Y:S02]  /*0e30*/  MOV R4, UR4 ;  /* 0x0000000400047c02 */ /* 0x000fe40008000f00 */
[----:B------:R-:W-:Y:S02]  /*0e40*/  SHF.R.S32.HI R3, RZ, 0x1f, R0 ;  /* 0x0000001fff037819 */ /* 0x000fe40000011400 */
[----:B------:R-:W-:Y:S02]  /*0e50*/  SHF.L.U32 R4, R4, 0x1f, RZ ;  /* 0x0000001f04047819 */ /* 0x000fe400000006ff */
[----:B------:R-:W-:-:S04]  /*0e60*/  LEA.HI R3, R3, R0, RZ, 0x7 ;  /* 0x0000000003037211 */ /* 0x000fc800078f38ff */
[----:B------:R-:W-:-:S04]  /*0e70*/  LOP3.LUT R3, R3, 0xffffff80, RZ, 0xc0, !PT ;  /* 0xffffff8003037812 */ /* 0x000fc800078ec0ff */
[----:B------:R-:W-:-:S04]  /*0e80*/  IADD3 R3, -R3, R0, RZ ;  /* 0x0000000003037210 */ /* 0x000fc80007ffe1ff */
[----:B------:R-:W-:Y:S01]  /*0e90*/  SHF.R.S32.HI R0, RZ, 0x1f, R3 ;  /* 0x0000001fff007819 */ /* 0x000fe20000011403 */
[----:B-1----:R-:W-:-:S03]  /*0ea0*/  ULEA UR61, UR5, UR61, 0x18 ;  /* 0x0000003d053d7291 */ /* 0x002fc6000f8ec03f */
[----:B------:R-:W-:Y:S01]  /*0eb0*/  LEA.HI R0, R0, R3, RZ, 0x2 ;  /* 0x0000000300007211 */ /* 0x000fe200078f10ff */
[----:B------:R-:W-:-:S03]  /*0ec0*/  ULEA UR5, UR11, UR61, 0x3 ;  /* 0x0000003d0b057291 */ /* 0x000fc6000f8e183f */
[----:B------:R-:W-:-:S04]  /*0ed0*/  LOP3.LUT R0, R0, 0x7ffffffc, RZ, 0xc0, !PT ;  /* 0x7ffffffc00007812 */ /* 0x000fc800078ec0ff */
[----:B------:R-:W-:Y:S02]  /*0ee0*/  IADD3 R0, R3, -R0, RZ ;  /* 0x8000000003007210 */ /* 0x000fe40007ffe0ff */
[----:B------:R-:W1:Y:S02]  /*0ef0*/  SYNCS.PHASECHK.TRANS64.TRYWAIT P1, [UR5+0x38050], R4 ;  /* 0x03805004ff0075a7 */ /* 0x000e640008020145 */
[----:B-1----:R-:W-:Y:S05]  /*0f00*/  @!P1 BRA `(.L_x_15) ;  /* 0x000000b400ac9947 */ /* 0x002fea0003800000 */
.L_x_113:
[----:B------:R-:W-:Y:S01]  /*0f10*/  SHF.L.U32 R16, R0, 0x1, RZ ;  /* 0x0000000100107819 */ /* 0x000fe200000006ff */
[----:B------:R-:W-:Y:S06]  /*0f20*/  @!P0 BRA `(.L_x_16) ;  /* 0x0000000000048947 */ /* 0x000fec0003800000 */
[----:B------:R-:W-:Y:S01]  /*0f30*/  BPT.TRAP 0x1 ;  /* 0x000000040000795c */ /* 0x000fe20000300000 */
.L_x_16:
[----:B------:R-:W-:Y:S01]  /*0f40*/  SHF.L.U32 R19, RZ, 0x1f, RZ ;  /* 0x0000001fff137819 */ /* 0x000fe200000006ff */
[----:B------:R-:W-:Y:S01]  /*0f50*/  UIADD3 UR18, UR61, 0x38090, URZ ;  /* 0x000380903d127890 */ /* 0x000fe2000fffe03f */
[----:B------:R-:W-:Y:S02]  /*0f60*/  ISETP.NE.AND P2, PT, RZ, UR10, PT ;  /* 0x0000000aff007c0c */ /* 0x000fe4000bf45270 */
[----:B------:R-:W2:Y:S02]  /*0f70*/  SYNCS.PHASECHK.TRANS64.TRYWAIT P1, [UR61+0x38000], R19 ;  /* 0x03800013ff0075a7 */ /* 0x000ea4000802017d */
[----:B--2---:R-:W-:Y:S09]  /*0f80*/  @!P1 BRA `(.L_x_17) ;  /* 0x000000b400a49947 */ /* 0x004ff20003800000 */
.L_x_114:
[----:B------:R-:W-:Y:S02]  /*0f90*/  R2UR UR4, R2 ;  /* 0x00000000020472ca */ /* 0x000fe400000e0000 */
[----:B--2---:R-:W-:-:S04]  /*0fa0*/  SEL R0, RZ, 0x1, P2 ;  /* 0x00000001ff007807 */ /* 0x004fc80001000000 */
[----:B------:R-:W-:-:S07]  /*0fb0*/  SHF.L.U32 R0, R0, 0x1f, RZ ;  /* 0x0000001f00007819 */ /* 0x000fce00000006ff */
[----:B------:R-:W-:-:S06]  /*0fc0*/  ULEA UR4, UR4, UR18, 0x3 ;  /* 0x0000001204047291 */ /* 0x000fcc000f8e183f */
[----:B------:R-:W-:-:S03]  /*0fd0*/  MOV R12, UR4 ;  /* 0x00000004000c7c02 */ /* 0x000fc60008000f00 */
[----:B------:R-:W2:Y:S02]  /*0fe0*/  SYNCS.PHASECHK.TRANS64.TRYWAIT P1, [UR4+-0x8], R0 ;  /* 0xfffff800ff0075a7 */ /* 0x000ea40008020144 */
[----:B--2---:R-:W-:Y:S05]  /*0ff0*/  @!P1 BRA `(.L_x_18) ;  /* 0x000000b400a09947 */ /* 0x004fea0003800000 */
.L_x_115:
[----:B------:R-:W-:Y:S01]  /*1000*/  USHF.R.U32.HI UR4, URZ, 0x4, UR61 ;  /* 0x000000043f047899 */ /* 0x000fe2000801163d */
[----:B------:R-:W-:Y:S01]  /*1010*/  WARPGROUP.ARRIVE ;  /* 0x00000000000079c5 */ /* 0x000fe20000000000 */
[----:B------:R-:W-:Y:S01]  /*1020*/  UIADD3 UR5, UR61, 0x10000, URZ ;  /* 0x000100003d057890 */ /* 0x000fe2000fffe03f */
[C---:B-1----:R-:W-:Y:S01]  /*1030*/  IADD3 R3, R16.reuse, 0x1, RZ ;  /* 0x0000000110037810 */ /* 0x042fe20007ffe0ff */
[----:B------:R-:W-:Y:S01]  /*1040*/  ULOP3.LUT UR4, UR4, 0x3fff, URZ, 0xc0, !UPT ;  /* 0x00003fff04047892 */ /* 0x000fe2000f8ec03f */
[C---:B------:R-:W-:Y:S01]  /*1050*/  IADD3 R14, R16.reuse, 0x8, RZ ;  /* 0x00000008100e7810 */ /* 0x040fe20007ffe0ff */
[----:B------:R-:W-:Y:S01]  /*1060*/  USHF.R.U32.HI UR5, URZ, 0x4, UR5 ;  /* 0x000000043f057899 */ /* 0x000fe20008011605 */
[----:B------:R-:W-:Y:S01]  /*1070*/  IADD3 R15, R16, 0x28, RZ ;  /* 0x00000028100f7810 */ /* 0x000fe20007ffe0ff */
[----:B------:R-:W-:Y:S02]  /*1080*/  ULOP3.LUT UR4, UR4, 0x10000, URZ, 0xfc, !UPT ;  /* 0x0001000004047892 */ /* 0x000fe4000f8efc3f */
[----:B------:R-:W-:-:S02]  /*1090*/  ULOP3.LUT UR15, UR5, 0x3fff, URZ, 0xc0, !UPT ;  /* 0x00003fff050f7892 */ /* 0x000fc4000f8ec03f */
[----:B------:R-:W-:Y:S02]  /*10a0*/  ULEA UR11, UR11, UR4, 0xb ;  /* 0x000000040b0b7291 */ /* 0x000fe4000f8e583f */
[----:B------:R-:W-:Y:S01]  /*10b0*/  ULOP3.LUT UR19, UR15, 0x10000, URZ, 0xfc, !UPT ;  /* 0x000100000f137892 */ /* 0x000fe2000f8efc3f */
[----:B------:R-:W-:Y:S01]  /*10c0*/  UMOV UR7, 0x40000040 ;  /* 0x4000004000077882 */ /* 0x000fe20000000000 */
[----:B------:R-:W-:Y:S01]  /*10d0*/  UMOV UR9, 0x40000040 ;  /* 0x4000004000097882 */ /* 0x000fe20000000000 */
[----:B------:R-:W-:Y:S02]  /*10e0*/  UMOV UR5, UR7 ;  /* 0x0000000700057c82 */ /* 0x000fe40008000000 */
[----:B------:R-:W-:Y:S01]  /*10f0*/  UMOV UR6, UR11 ;  /* 0x0000000b00067c82 */ /* 0x000fe20008000000 */
[----:B------:R-:W-:Y:S01]  /*1100*/  MOV R5, UR7 ;  /* 0x0000000700057c02 */ /* 0x000fe20008000f00 */
[----:B------:R-:W-:Y:S01]  /*1110*/  UMOV UR4, UR6 ;  /* 0x0000000600047c82 */ /* 0x000fe20008000000 */
[----:B------:R-:W-:Y:S01]  /*1120*/  MOV R4, UR6 ;  /* 0x0000000600047c02 */ /* 0x000fe20008000f00 */
[----:B------:R-:W-:Y:S01]  /*1130*/  UMOV UR6, UR19 ;  /* 0x0000001300067c82 */ /* 0x000fe20008000000 */
[----:B------:R-:W-:Y:S01]  /*1140*/  MOV R7, UR9 ;  /* 0x0000000900077c02 */ /* 0x000fe20008000f00 */
[----:B------:R-:W-:Y:S01]  /*1150*/  HGMMA.64x64x16.F32.BF16 R24, gdesc[UR4], RZ, !UPT, gsb0 ;  /* 0x00e00000041879f0 */ /* 0x000fe2000c0018ff */
[----:B------:R-:W-:Y:S01]  /*1160*/  UIADD3 UR4, UR11, 0x2, URZ ;  /* 0x000000020b047890 */ /* 0x000fe2000fffe03f */
[----:B------:R-:W-:Y:S01]  /*1170*/  MOV R0, UR19 ;  /* 0x0000001300007c02 */ /* 0x000fe20008000f00 */
[----:B------:R-:W-:Y:S01]  /*1180*/  UIADD3 UR6, UR19, 0x2, URZ ;  /* 0x0000000213067890 */ /* 0x000fe2000fffe03f */
[----:B------:R-:W-:Y:S01]  /*1190*/  UMOV UR5, UR9 ;  /* 0x0000000900057c82 */ /* 0x000fe20008000000 */
[----:B------:R-:W-:Y:S01]  /*11a0*/  UMOV UR7, 0x40000040 ;  /* 0x4000004000077882 */ /* 0x000fe20000000000 */
[----:B------:R-:W-:-:S02]  /*11b0*/  UMOV UR9, 0x40000040 ;  /* 0x4000004000097882 */ /* 0x000fc40000000000 */
[----:B------:R-:W-:Y:S01]  /*11c0*/  UMOV UR8, UR4 ;  /* 0x0000000400087c82 */ /* 0x000fe20008000000 */
[----:B------:R-:W-:Y:S01]  /*11d0*/  MOV R9, UR9 ;  /* 0x0000000900097c02 */ /* 0x000fe20008000f00 */
[----:B------:R-:W-:Y:S01]  /*11e0*/  UMOV UR4, UR8 ;  /* 0x0000000800047c82 */ /* 0x000fe20008000000 */
[----:B------:R-:W-:Y:S01]  /*11f0*/  MOV R6, UR8 ;  /* 0x0000000800067c02 */ /* 0x000fe20008000f00 */
[----:B------:R-:W-:Y:S01]  /*1200*/  UIADD3 UR12, UR11, 0x200, URZ ;  /* 0x000002000b0c7890 */ /* 0x000fe2000fffe03f */
[----:B------:R-:W-:Y:S01]  /*1210*/  UMOV UR13, 0x40000040 ;  /* 0x40000040000d7882 */ /* 0x000fe20000000000 */
        /* <DEDUP_REMOVED lines=20> */
[----:B------:R-:W-:-:S04]  /*1360*/  USHF.L.U32 UR10, UR10, 0x3, URZ ;  /* 0x000000030a0a7899 */ /* 0x000fc8000800063f */
[----:B------:R-:W-:Y:S01]  /*1370*/  ULOP3.LUT UR10, UR10, 0x8, URZ, 0xc, !UPT ;  /* 0x000000080a0a7892 */ /* 0x000fe2000f8e0c3f */
[----:B------:R-:W-:Y:S02]  /*1380*/  WARPGROUP.DEPBAR.LE gsb0, 0x0 ;  /* 0x00008000000079c5 */ /* 0x000fe40000010000 */
[----:B------:R-:W-:-:S06]  /*1390*/  WARPGROUP.ARRIVE ;  /* 0x00000000000079c5 */ /* 0x000fcc0000000000 */
[----:B------:R-:W-:Y:S01]  /*13a0*/  HGMMA.64x64x16.F32.BF16 R24, gdesc[UR4], R24, gsb0 ;  /* 0x00e00000041879f0 */ /* 0x000fe20008001818 */
[----:B------:R-:W-:Y:S02]  /*13b0*/  UIADD3 UR4, UR11, 0x4, URZ ;  /* 0x000000040b047890 */ /* 0x000fe4000fffe03f */
[----:B------:R-:W-:Y:S01]  /*13c0*/  UIADD3 UR6, UR19, 0x4, URZ ;  /* 0x0000000413067890 */ /* 0x000fe2000fffe03f */
[----:B------:R-:W-:Y:S01]  /*13d0*/  UMOV UR5, UR9 ;  /* 0x0000000900057c82 */ /* 0x000fe20008000000 */
[----:B------:R-:W-:Y:S01]  /*13e0*/  UMOV UR7, 0x40000040 ;  /* 0x4000004000077882 */ /* 0x000fe20000000000 */
[----:B------:R-:W-:Y:S02]  /*13f0*/  UMOV UR9, 0x40000040 ;  /* 0x4000004000097882 */ /* 0x000fe40000000000 */
[----:B------:R-:W-:Y:S02]  /*1400*/  UMOV UR8, UR4 ;  /* 0x0000000400087c82 */ /* 0x000fe40008000000 */
[----:B------:R-:W-:Y:S01]  /*1410*/  UMOV UR4, UR8 ;  /* 0x0000000800047c82 */ /* 0x000fe20008000000 */
[----:B------:R-:W-:Y:S01]  /*1420*/  MOV R8, UR8 ;  /* 0x0000000800087c02 */ /* 0x000fe20008000f00 */
[----:B------:R-:W-:Y:S01]  /*1430*/  UIADD3 UR8, UR11, 0x6, URZ ;  /* 0x000000060b087890 */ /* 0x000fe2000fffe03f */
[----:B------:R-:W-:-:S02]  /*1440*/  WARPGROUP.DEPBAR.LE gsb0, 0x0 ;  /* 0x00008000000079c5 */ /* 0x000fc40000010000 */
[----:B------:R-:W-:-:S06]  /*1450*/  WARPGROUP.ARRIVE ;  /* 0x00000000000079c5 */ /* 0x000fcc0000000000 */
[----:B------:R-:W-:Y:S01]  /*1460*/  HGMMA.64x64x16.F32.BF16 R24, gdesc[UR4], R24, gsb0 ;  /* 0x00e00000041879f0 */ /* 0x000fe20008001818 */
[----:B------:R-:W-:Y:S01]  /*1470*/  UIADD3 UR6, UR19, 0x6, URZ ;  /* 0x0000000613067890 */ /* 0x000fe2000fffe03f */
[----:B------:R-:W-:Y:S01]  /*1480*/  UMOV UR4, UR8 ;  /* 0x0000000800047c82 */ /* 0x000fe20008000000 */
[----:B------:R-:W-:Y:S01]  /*1490*/  UMOV UR5, UR9 ;  /* 0x0000000900057c82 */ /* 0x000fe20008000000 */
[----:B------:R-:W-:Y:S01]  /*14a0*/  UMOV UR7, 0x40000040 ;  /* 0x4000004000077882 */ /* 0x000fe20000000000 */
[----:B------:R-:W-:Y:S02]  /*14b0*/  WARPGROUP.DEPBAR.LE gsb0, 0x0 ;  /* 0x00008000000079c5 */ /* 0x000fe40000010000 */
        /* <DEDUP_REMOVED lines=79> */
[----:B------:R-:W-:Y:S02]  /*19b0*/  UIADD3 UR4, UR11, 0x606, URZ ;  /* 0x000006060b047890 */ /* 0x000fe4000fffe03f */
[----:B------:R-:W-:Y:S01]  /*19c0*/  UIADD3 UR6, UR19, 0x606, URZ ;  /* 0x0000060613067890 */ /* 0x000fe2000fffe03f */
[----:B------:R-:W-:Y:S01]  /*19d0*/  UMOV UR5, 0x40000040 ;  /* 0x4000004000057882 */ /* 0x000fe20000000000 */
[----:B------:R-:W-:Y:S02]  /*19e0*/  UMOV UR7, 0x40000040 ;  /* 0x4000004000077882 */ /* 0x000fe40000000000 */
[----:B------:R-:W-:Y:S02]  /*19f0*/  MOV R10, UR4 ;  /* 0x00000004000a7c02 */ /* 0x000fe40008000f00 */
[----:B------:R-:W-:Y:S01]  /*1a00*/  MOV R11, UR5 ;  /* 0x00000005000b7c02 */ /* 0x000fe20008000f00 */
[----:B------:R-:W-:-:S02]  /*1a10*/  WARPGROUP.DEPBAR.LE gsb0, 0x0 ;  /* 0x00008000000079c5 */ /* 0x000fc40000010000 */
[----:B------:R-:W-:-:S06]  /*1a20*/  WARPGROUP.ARRIVE ;  /* 0x00000000000079c5 */ /* 0x000fcc0000000000 */
[----:B------:R-:W-:Y:S01]  /*1a30*/  HGMMA.64x64x16.F32.BF16 R24, gdesc[UR4], R24, gsb0 ;  /* 0x00e00000041879f0 */ /* 0x000fe20008001818 */
[----:B------:R-:W-:Y:S01]  /*1a40*/  ULDC UR4, c[0x0][0x28c] ;  /* 0x0000a30000047ab9 */ /* 0x000fe20000000800 */
[----:B------:R-:W-:Y:S01]  /*1a50*/  ULDC UR5, c[0x0][0x28c] ;  /* 0x0000a30000057ab9 */ /* 0x000fe20000000800 */
[----:B------:R-:W-:Y:S01]  /*1a60*/  ISETP.GE.AND P2, PT, R3, UR4, PT ;  /* 0x0000000403007c0c */ /* 0x000fe2000bf46270 */
[----:B------:R-:W-:Y:S01]  /*1a70*/  ULDC UR4, c[0x0][0x28c] ;  /* 0x0000a30000047ab9 */ /* 0x000fe20000000800 */
[----:B------:R-:W-:Y:S01]  /*1a80*/  IADD3 R3, R16, 0x9, RZ ;  /* 0x0000000910037810 */ /* 0x000fe20007ffe0ff */
[----:B------:R-:W-:Y:S01]  /*1a90*/  ULDC UR6, c[0x0][0x28c] ;  /* 0x0000a30000067ab9 */ /* 0x000fe20000000800 */
[----:B------:R-:W-:Y:S01]  /*1aa0*/  ISETP.GE.AND P3, PT, R14, UR5, PT ;  /* 0x000000050e007c0c */ /* 0x000fe2000bf66270 */
[----:B------:R-:W-:Y:S01]  /*1ab0*/  ULDC UR5, c[0x0][0x28c] ;  /* 0x0000a30000057ab9 */ /* 0x000fe20000000800 */
[----:B------:R-:W-:Y:S01]  /*1ac0*/  ISETP.GE.AND P4, PT, R3, UR4, PT ;  /* 0x0000000403007c0c */ /* 0x000fe2000bf86270 */
[----:B------:R-:W-:Y:S01]  /*1ad0*/  ULDC UR4, c[0x0][0x28c] ;  /* 0x0000a30000047ab9 */ /* 0x000fe20000000800 */
[----:B------:R-:W-:-:S02]  /*1ae0*/  IADD3 R3, R16, 0x11, RZ ;  /* 0x0000001110037810 */ /* 0x000fc40007ffe0ff */
[C---:B------:R-:W-:Y:S02]  /*1af0*/  IADD3 R14, R16.reuse, 0x10, RZ ;  /* 0x00000010100e7810 */ /* 0x040fe40007ffe0ff */
[----:B------:R-:W-:Y:S01]  /*1b00*/  ISETP.GE.AND P6, PT, R3, UR4, PT ;  /* 0x0000000403007c0c */ /* 0x000fe2000bfc6270 */
[----:B------:R-:W-:Y:S01]  /*1b10*/  ULDC UR4, c[0x0][0x28c] ;  /* 0x0000a30000047ab9 */ /* 0x000fe20000000800 */
[----:B------:R-:W-:Y:S02]  /*1b20*/  IADD3 R3, R16, 0x19, RZ ;  /* 0x0000001910037810 */ /* 0x000fe40007ffe0ff */
[----:B------:R-:W-:Y:S01]  /*1b30*/  ISETP.GE.AND P5, PT, R14, UR5, PT ;  /* 0x000000050e007c0c */ /* 0x000fe2000bfa6270 */
[----:B------:R-:W-:Y:S01]  /*1b40*/  ULDC UR5, c[0x0][0x28c] ;  /* 0x0000a30000057ab9 */ /* 0x000fe20000000800 */
[----:B------:R-:W-:-:S04]  /*1b50*/  IADD3 R14, R16, 0x18, RZ ;  /* 0x00000018100e7810 */ /* 0x000fc80007ffe0ff */
[----:B------:R-:W-:Y:S01]  /*1b60*/  ISETP.GE.AND P1, PT, R14, UR5, PT ;  /* 0x000000050e007c0c */ /* 0x000fe2000bf26270 */
[----:B------:R-:W-:Y:S01]  /*1b70*/  ULDC UR5, c[0x0][0x28c] ;  /* 0x0000a30000057ab9 */ /* 0x000fe20000000800 */
[----:B------:R-:W-:Y:S01]  /*1b80*/  IADD3 R14, R16, 0x21, RZ ;  /* 0x00000021100e7810 */ /* 0x000fe20007ffe0ff */
[----:B------:R-:W-:Y:S02]  /*1b90*/  WARPGROUP.DEPBAR.LE gsb0, 0x0 ;  /* 0x00008000000079c5 */ /* 0x000fe40000010000 */
[----:B------:R-:W-:Y:S02]  /*1ba0*/  FSEL R25, R25, -INF , !P2 ;  /* 0xff80000019197808 */ /* 0x000fe40005000000 */
[----:B------:R-:W-:Y:S02]  /*1bb0*/  FSEL R27, R27, -INF , !P2 ;  /* 0xff8000001b1b7808 */ /* 0x000fe40005000000 */
[----:B------:R-:W-:Y:S01]  /*1bc0*/  ISETP.GE.AND P2, PT, R3, UR4, PT ;  /* 0x0000000403007c0c */ /* 0x000fe2000bf46270 */
[----:B------:R-:W-:Y:S01]  /*1bd0*/  ULDC UR4, c[0x0][0x28c] ;  /* 0x0000a30000047ab9 */ /* 0x000fe20000000800 */
[----:B------:R-:W-:-:S02]  /*1be0*/  FSEL R28, R28, -INF , !P3 ;  /* 0xff8000001c1c7808 */ /* 0x000fc40005800000 */
[----:B------:R-:W-:Y:S02]  /*1bf0*/  FSEL R30, R30, -INF , !P3 ;  /* 0xff8000001e1e7808 */ /* 0x000fe40005800000 */
[C---:B------:R-:W-:Y:S01]  /*1c00*/  ISETP.GE.AND P3, PT, R16.reuse, UR4, PT ;  /* 0x0000000410007c0c */ /* 0x040fe2000bf66270 */
[----:B------:R-:W-:Y:S01]  /*1c10*/  ULDC UR4, c[0x0][0x28c] ;  /* 0x0000a30000047ab9 */ /* 0x000fe20000000800 */
[----:B------:R-:W-:Y:S02]  /*1c20*/  IADD3 R3, R16, 0x20, RZ ;  /* 0x0000002010037810 */ /* 0x000fe40007ffe0ff */
[----:B------:R-:W-:Y:S02]  /*1c30*/  FSEL R26, R26, -INF , !P3 ;  /* 0xff8000001a1a7808 */ /* 0x000fe40005800000 */
[----:B------:R-:W-:Y:S02]  /*1c40*/  FSEL R29, R29, -INF , !P4 ;  /* 0xff8000001d1d7808 */ /* 0x000fe40006000000 */
[----:B------:R-:W-:-:S02]  /*1c50*/  FSEL R31, R31, -INF , !P4 ;  /* 0xff8000001f1f7808 */ /* 0x000fc40006000000 */
[----:B------:R-:W-:Y:S01]  /*1c60*/  ISETP.GE.AND P4, PT, R3, UR5, PT ;  /* 0x0000000503007c0c */ /* 0x000fe2000bf86270 */
[----:B------:R-:W-:Y:S01]  /*1c70*/  ULDC UR5, c[0x0][0x604] ;  /* 0x0001810000057ab9 */ /* 0x000fe20000000800 */
[----:B------:R-:W-:Y:S02]  /*1c80*/  FMNMX R3, R26, R27, !PT ;  /* 0x0000001b1a037209 */ /* 0x000fe40007800000 */
[----:B------:R-:W-:Y:S02]  /*1c90*/  FSEL R32, R32, -INF , !P5 ;  /* 0xff80000020207808 */ /* 0x000fe40006800000 */
[----:B------:R-:W-:Y:S02]  /*1ca0*/  FSEL R34, R34, -INF , !P5 ;  /* 0xff80000022227808 */ /* 0x000fe40006800000 */
[----:B------:R-:W-:Y:S01]  /*1cb0*/  ISETP.GE.AND P5, PT, R14, UR4, PT ;  /* 0x000000040e007c0c */ /* 0x000fe2000bfa6270 */
[----:B------:R-:W-:Y:S01]  /*1cc0*/  ULDC UR4, c[0x0][0x28c] ;  /* 0x0000a30000047ab9 */ /* 0x000fe20000000800 */
[----:B------:R-:W-:-:S02]  /*1cd0*/  FMNMX R14, R30, R3, !PT ;  /* 0x000000031e0e7209 */ /* 0x000fc40007800000 */
[----:B------:R-:W-:Y:S02]  /*1ce0*/  FSEL R35, R35, -INF , !P6 ;  /* 0xff80000023237808 */ /* 0x000fe40007000000 */
[----:B------:R-:W-:Y:S02]  /*1cf0*/  FMNMX R3, R31, R14, !PT ;  /* 0x0000000e1f037209 */ /* 0x000fe40007800000 */
[----:B------:R-:W-:Y:S02]  /*1d00*/  FSEL R38, R38, -INF , !P1 ;  /* 0xff80000026267808 */ /* 0x000fe40004800000 */
[----:B------:R-:W-:Y:S02]  /*1d10*/  FMNMX R14, R34, R3, !PT ;  /* 0x00000003220e7209 */ /* 0x000fe40007800000 */
[----:B------:R-:W-:Y:S02]  /*1d20*/  FSEL R39, R39, -INF , !P2 ;  /* 0xff80000027277808 */ /* 0x000fe40005000000 */
[----:B------:R-:W-:-:S02]  /*1d30*/  FMNMX R3, R35, R14, !PT ;  /* 0x0000000e23037209 */ /* 0x000fc40007800000 */
[----:B------:R-:W-:Y:S02]  /*1d40*/  FSEL R33, R33, -INF , !P6 ;  /* 0xff80000021217808 */ /* 0x000fe40007000000 */
[----:B------:R-:W-:Y:S02]  /*1d50*/  FMNMX R14, R38, R3, !PT ;  /* 0x00000003260e7209 */ /* 0x000fe40007800000 */
[----:B------:R-:W-:Y:S01]  /*1d60*/  ISETP.GE.AND P6, PT, R15, UR4, PT ;  /* 0x000000040f007c0c */ /* 0x000fe2000bfc6270 */
[----:B------:R-:W-:Y:S01]  /*1d70*/  ULDC UR4, c[0x0][0x28c] ;  /* 0x0000a30000047ab9 */ /* 0x000fe20000000800 */
[----:B------:R-:W-:Y:S02]  /*1d80*/  IADD3 R15, R16, 0x29, RZ ;  /* 0x00000029100f7810 */ /* 0x000fe40007ffe0ff */
[----:B------:R-:W-:Y:S02]  /*1d90*/  FSEL R42, R42, -INF , !P4 ;  /* 0xff8000002a2a7808 */ /* 0x000fe40006000000 */
[----:B------:R-:W-:-:S02]  /*1da0*/  FMNMX R3, R39, R14, !PT ;  /* 0x0000000e27037209 */ /* 0x000fc40007800000 */
[----:B------:R-:W-:Y:S02]  /*1db0*/  FSEL R36, R36, -INF , !P1 ;  /* 0xff80000024247808 */ /* 0x000fe40004800000 */
[----:B------:R-:W-:Y:S01]  /*1dc0*/  ISETP.GE.AND P1, PT, R15, UR4, PT ;  /* 0x000000040f007c0c */ /* 0x000fe2000bf26270 */
[----:B------:R-:W-:Y:S01]  /*1dd0*/  ULDC UR4, c[0x0][0x28c] ;  /* 0x0000a30000047ab9 */ /* 0x000fe20000000800 */
[----:B------:R-:W-:Y:S02]  /*1de0*/  IADD3 R15, R16, 0x30, RZ ;  /* 0x00000030100f7810 */ /* 0x000fe40007ffe0ff */
[----:B------:R-:W-:Y:S02]  /*1df0*/  FSEL R43, R43, -INF , !P5 ;  /* 0xff8000002b2b7808 */ /* 0x000fe40006800000 */
[----:B------:R-:W-:Y:S02]  /*1e00*/  FMNMX R14, R42, R3, !PT ;  /* 0x000000032a0e7209 */ /* 0x000fe40007800000 */
[----:B------:R-:W-:-:S02]  /*1e10*/  FSEL R37, R37, -INF , !P2 ;  /* 0xff80000025257808 */ /* 0x000fc40005000000 */
[----:B------:R-:W-:Y:S01]  /*1e20*/  ISETP.GE.AND P2, PT, R15, UR4, PT ;  /* 0x000000040f007c0c */ /* 0x000fe2000bf46270 */
[----:B------:R-:W-:Y:S01]  /*1e30*/  ULDC UR4, c[0x0][0x28c] ;  /* 0x0000a30000047ab9 */ /* 0x000fe20000000800 */
[----:B------:R-:W-:Y:S02]  /*1e40*/  FSEL R46, R46, -INF , !P6 ;  /* 0xff8000002e2e7808 */ /* 0x000fe40007000000 */
[----:B------:R-:W-:Y:S02]  /*1e50*/  FMNMX R3, R43, R14, !PT ;  /* 0x0000000e2b037209 */ /* 0x000fe40007800000 */
[----:B------:R-:W-:Y:S02]  /*1e60*/  IADD3 R15, R16, 0x31, RZ ;  /* 0x00000031100f7810 */ /* 0x000fe40007ffe0ff */
[----:B------:R-:W-:Y:S02]  /*1e70*/  FSEL R40, R40, -INF , !P4 ;  /* 0xff80000028287808 */ /* 0x000fe40006000000 */
[----:B------:R-:W-:-:S02]  /*1e80*/  FSEL R47, R47, -INF , !P1 ;  /* 0xff8000002f2f7808 */ /* 0x000fc40004800000 */
[----:B------:R-:W-:Y:S02]  /*1e90*/  FMNMX R14, R46, R3, !PT ;  /* 0x000000032e0e7209 */ /* 0x000fe40007800000 */
        /* <DEDUP_REMOVED lines=8> */
[----:B------:R-:W-:Y:S02]  /*1f20*/  IADD3 R15, R16, 0x39, RZ ;  /* 0x00000039100f7810 */ /* 0x000fe40007ffe0ff */
[----:B------:R-:W-:Y:S02]  /*1f30*/  FSEL R51, R51, -INF , !P4 ;  /* 0xff80000033337808 */ /* 0x000fe40006000000 */
[----:B------:R-:W-:Y:S02]  /*1f40*/  FMNMX R14, R50, R3, !PT ;  /* 0x00000003320e7209 */ /* 0x000fe40007800000 */
[----:B------:R-:W-:Y:S02]  /*1f50*/  FSEL R24, R24, -INF , !P3 ;  /* 0xff80000018187808 */ /* 0x000fe40005800000 */
[----:B------:R-:W-:-:S02]  /*1f60*/  ISETP.GE.AND P3, PT, R15, UR6, PT ;  /* 0x000000060f007c0c */ /* 0x000fc4000bf66270 */
[----:B------:R-:W-:Y:S02]  /*1f70*/  FSEL R54, R54, -INF , !P5 ;  /* 0xff80000036367808 */ /* 0x000fe40006800000 */
[----:B------:R-:W-:Y:S02]  /*1f80*/  FMNMX R15, R51, R14, !PT ;  /* 0x0000000e330f7209 */ /* 0x000fe40007800000 */
[----:B------:R-:W-:Y:S02]  /*1f90*/  FMNMX R3, R24, R25, !PT ;  /* 0x0000001918037209 */ /* 0x000fe40007800000 */
[----:B------:R-:W-:Y:S02]  /*1fa0*/  FSEL R55, R55, -INF , !P3 ;  /* 0xff80000037377808 */ /* 0x000fe40005800000 */
[----:B------:R-:W-:Y:S02]  /*1fb0*/  FMNMX R18, R54, R15, !PT ;  /* 0x0000000f36127209 */ /* 0x000fe40007800000 */
[----:B------:R-:W-:-:S02]  /*1fc0*/  FMNMX R14, R28, R3, !PT ;  /* 0x000000031c0e7209 */ /* 0x000fc40007800000 */
[----:B------:R-:W-:Y:S02]  /*1fd0*/  FMNMX R18, R55, R18, !PT ;  /* 0x0000001237127209 */ /* 0x000fe40007800000 */
[----:B------:R-:W-:Y:S02]  /*1fe0*/  FMNMX R3, R29, R14, !PT ;  /* 0x0000000e1d037209 */ /* 0x000fe40007800000 */
[----:B------:R-:W-:Y:S01]  /*1ff0*/  FSEL R44, R44, -INF , !P6 ;  /* 0xff8000002c2c7808 */ /* 0x000fe20007000000 */
[----:B------:R-:W1:Y:S01]  /*2000*/  SHFL.BFLY PT, R15, R18, 0x1, 0x1f ;  /* 0x0c201f00120f7f89 */ /* 0x000e6200000e0000 */
[----:B------:R-:W-:Y:S02]  /*2010*/  FMNMX R14, R32, R3, !PT ;  /* 0x00000003200e7209 */ /* 0x000fe40007800000 */
[----:B------:R-:W-:Y:S02]  /*2020*/  FSEL R45, R45, -INF , !P1 ;  /* 0xff8000002d2d7808 */ /* 0x000fe40004800000 */
        /* <DEDUP_REMOVED lines=9> */
[----:B-1----:R-:W-:Y:S02]  /*20c0*/  FMNMX R15, R18, R15, !PT ;  /* 0x0000000f120f7209 */ /* 0x002fe40007800000 */
[----:B------:R-:W-:-:S03]  /*20d0*/  FMNMX R14, R44, R3, !PT ;  /* 0x000000032c0e7209 */ /* 0x000fc60007800000 */
[----:B------:R-:W1:Y:S01]  /*20e0*/  SHFL.BFLY PT, R20, R15, 0x2, 0x1f ;  /* 0x0c401f000f147f89 */ /* 0x000e6200000e0000 */
[----:B------:R-:W-:-:S04]  /*20f0*/  FMNMX R3, R45, R14, !PT ;  /* 0x0000000e2d037209 */ /* 0x000fc80007800000 */
[----:B------:R-:W-:-:S04]  /*2100*/  FMNMX R14, R48, R3, !PT ;  /* 0x00000003300e7209 */ /* 0x000fc80007800000 */
[----:B------:R-:W-:-:S04]  /*2110*/  FMNMX R3, R49, R14, !PT ;  /* 0x0000000e31037209 */ /* 0x000fc80007800000 */
[----:B------:R-:W-:-:S04]  /*2120*/  FMNMX R14, R52, R3, !PT ;  /* 0x00000003340e7209 */ /* 0x000fc80007800000 */
[----:B------:R-:W-:-:S05]  /*2130*/  FMNMX R3, R53, R14, !PT ;  /* 0x0000000e35037209 */ /* 0x000fca0007800000 */
[----:B------:R-:W2:Y:S01]  /*2140*/  SHFL.BFLY PT, R18, R3, 0x1, 0x1f ;  /* 0x0c201f0003127f89 */ /* 0x000ea200000e0000 */
[----:B-1----:R-:W-:-:S04]  /*2150*/  FMNMX R14, R15, R20, !PT ;  /* 0x000000140f0e7209 */ /* 0x002fc80007800000 */
[----:B------:R-:W-:-:S04]  /*2160*/  FSETP.NEU.AND P1, PT, R14, -INF , PT ;  /* 0xff8000000e00780b */ /* 0x000fc80003f2d000 */
[----:B------:R-:W-:-:S05]  /*2170*/  FSEL R17, R14, RZ, P1 ;  /* 0x000000ff0e117208 */ /* 0x000fca0000800000 */
[----:B------:R-:W-:Y:S01]  /*2180*/  FMUL R15, R17, UR4 ;  /* 0x00000004110f7c20 */ /* 0x000fe20008400000 */
[----:B------:R-:W-:-:S03]  /*2190*/  ULDC UR4, c[0x0][0x604] ;  /* 0x0001810000047ab9 */ /* 0x000fc60000000800 */
[--C-:B------:R-:W-:Y:S01]  /*21a0*/  FFMA R26, R26, UR4, -R15.reuse ;  /* 0x000000041a1a7c23 */ /* 0x100fe2000800080f */
[----:B------:R-:W-:Y:S02]  /*21b0*/  ULDC UR4, c[0x0][0x604] ;  /* 0x0001810000047ab9 */ /* 0x000fe40000000800 */
[--C-:B------:R-:W-:Y:S01]  /*21c0*/  FFMA R27, R27, UR4, -R15.reuse ;  /* 0x000000041b1b7c23 */ /* 0x100fe2000800080f */
[----:B------:R-:W-:Y:S01]  /*21d0*/  ULDC UR4, c[0x0][0x604] ;  /* 0x0001810000047ab9 */ /* 0x000fe20000000800 */
[----:B--2---:R-:W-:Y:S01]  /*21e0*/  FMNMX R18, R3, R18, !PT ;  /* 0x0000001203127209 */ /* 0x004fe20007800000 */
[--C-:B------:R-:W-:Y:S01]  /*21f0*/  FFMA R30, R30, UR4, -R15.reuse ;  /* 0x000000041e1e7c23 */ /* 0x100fe2000800080f */
[----:B------:R-:W-:Y:S01]  /*2200*/  ULDC UR4, c[0x0][0x604] ;  /* 0x0001810000047ab9 */ /* 0x000fe20000000800 */
[----:B------:R-:W-:Y:S01]  /*2210*/  FSETP.GEU.AND P5, PT, R27, -126, PT ;  /* 0xc2fc00001b00780b */ /* 0x000fe20003fae000 */
[--C-:B------:R-:W-:Y:S01]  /*2220*/  FFMA R31, R31, UR4, -R15.reuse ;  /* 0x000000041f1f7c23 */ /* 0x100fe2000800080f */
[----:B------:R-:W1:Y:S01]  /*2230*/  SHFL.BFLY PT, R17, R18, 0x2, 0x1f ;  /* 0x0c401f0012117f89 */ /* 0x000e6200000e0000 */
[----:B------:R-:W-:Y:S01]  /*2240*/  FSETP.GEU.AND P3, PT, R30, -126, PT ;  /* 0xc2fc00001e00780b */ /* 0x000fe20003f6e000 */
[----:B------:R-:W-:Y:S01]  /*2250*/  ULDC UR4, c[0x0][0x604] ;  /* 0x0001810000047ab9 */ /* 0x000fe20000000800 */
[----:B------:R-:W-:Y:S01]  /*2260*/  FSETP.GEU.AND P6, PT, R26, -126, PT ;  /* 0xc2fc00001a00780b */ /* 0x000fe20003fce000 */
[--C-:B------:R-:W-:Y:S01]  /*2270*/  FFMA R34, R34, UR4, -R15.reuse ;  /* 0x0000000422227c23 */ /* 0x100fe2000800080f */
[----:B------:R-:W-:Y:S01]  /*2280*/  ULDC UR4, c[0x0][0x604] ;  /* 0x0001810000047ab9 */ /* 0x000fe20000000800 */
[----:B------:R-:W-:Y:S01]  /*2290*/  FSETP.GEU.AND P2, PT, R31, -126, PT ;  /* 0xc2fc00001f00780b */ /* 0x000fe20003f4e000 */
[--C-:B------:R-:W-:Y:S01]  /*22a0*/  FFMA R35, R35, UR4, -R15.reuse ;  /* 0x0000000423237c23 */ /* 0x100fe2000800080f */
[----:B------:R-:W-:Y:S01]  /*22b0*/  ULDC UR4, c[0x0][0x604] ;  /* 0x0001810000047ab9 */ /* 0x000fe20000000800 */
[----:B------:R-:W-:Y:S01]  /*22c0*/  FSETP.GEU.AND P1, PT, R34, -126, PT ;  /* 0xc2fc00002200780b */ /* 0x000fe20003f2e000 */
[----:B------:R-:W-:Y:S01]  /*22d0*/  FFMA R38, R38, UR4, -R15 ;  /* 0x0000000426267c23 */ /* 0x000fe2000800080f */
[----:B------:R-:W-:Y:S01]  /*22e0*/  @!P5 FMUL R27, R27, 0.5 ;  /* 0x3f0000001b1bd820 */ /* 0x000fe20000400000 */
[----:B------:R-:W-:-:S02]  /*22f0*/  ULDC UR4, c[0x0][0x604] ;  /* 0x0001810000047ab9 */ /* 0x000fc40000000800 */
[----:B------:R-:W-:Y:S01]  /*2300*/  @!P3 FMUL R30, R30, 0.5 ;  /* 0x3f0000001e1eb820 */ /* 0x000fe20000400000 */
[----:B------:R-:W2:Y:S01]  /*2310*/  MUFU.EX2 R20, R27 ;  /* 0x0000001b00147308 */ /* 0x000ea20000000800 */
[--C-:B------:R-:W-:Y:S01]  /*2320*/  FFMA R39, R39, UR4, -R15.reuse ;  /* 0x0000000427277c23 */ /* 0x100fe2000800080f */
[----:B------:R-:W-:Y:S01]  /*2330*/  ULDC UR4, c[0x0][0x604] ;  /* 0x0001810000047ab9 */ /* 0x000fe20000000800 */
[----:B------:R-:W-:Y:S01]  /*2340*/  @!P6 FMUL R26, R26, 0.5 ;  /* 0x3f0000001a1ae820 */ /* 0x000fe20000400000 */
[--C-:B------:R-:W-:Y:S01]  /*2350*/  FFMA R42, R42, UR4, -R15.reuse ;  /* 0x000000042a2a7c23 */ /* 0x100fe2000800080f */
[----:B------:R-:W-:Y:S01]  /*2360*/  @!P2 FMUL R31, R31, 0.5 ;  /* 0x3f0000001f1fa820 */ /* 0x000fe20000400000 */
[----:B------:R-:W-:Y:S01]  /*2370*/  ULDC UR4, c[0x0][0x604] ;  /* 0x0001810000047ab9 */ /* 0x000fe20000000800 */
[----:B------:R-:W-:Y:S01]  /*2380*/  @!P1 FMUL R34, R34, 0.5 ;  /* 0x3f00000022229820 */ /* 0x000fe20000400000 */
[----:B------:R-:W3:Y:S01]  /*2390*/  MUFU.EX2 R155, R30 ;  /* 0x0000001e009b7308 */ /* 0x000ee20000000800 */
[----:B-1----:R-:W-:Y:S01]  /*23a0*/  FMNMX R17, R18, R17, !PT ;  /* 0x0000001112117209 */ /* 0x002fe20007800000 */
[----:B------:R-:W-:Y:S01]  /*23b0*/  FFMA R43, R43, UR4, -R15 ;  /* 0x000000042b2b7c23 */ /* 0x000fe2000800080f */
[----:B------:R-:W-:-:S02]  /*23c0*/  ULDC UR4, c[0x0][0x604] ;  /* 0x0001810000047ab9 */ /* 0x000fc40000000800 */
[C---:B------:R-:W-:Y:S01]  /*23d0*/  FSETP.NEU.AND P4, PT, R17.reuse, -INF , PT ;  /* 0xff8000001100780b */ /* 0x040fe20003f8d000 */
[--C-:B------:R-:W-:Y:S01]  /*23e0*/  FFMA R46, R46, UR4, -R15.reuse ;  /* 0x000000042e2e7c23 */ /* 0x100fe2000800080f */
[----:B------:R-:W-:Y:S01]  /*23f0*/  ULDC UR4, c[0x0][0x604] ;  /* 0x0001810000047ab9 */ /* 0x000fe20000000800 */
[----:B------:R-:W1:Y:S01]  /*2400*/  MUFU.EX2 R153, R26 ;  /* 0x0000001a00997308 */ /* 0x000e620000000800 */
[----:B------:R-:W-:Y:S01]  /*2410*/  FSEL R3, R17, RZ, P4 ;  /* 0x000000ff11037208 */ /* 0x000fe20002000000 */
[----:B--2---:R-:W-:Y:S01]  /*2420*/  @!P5 FMUL R20, R20, R20 ;  /* 0x000000141414d220 */ /* 0x004fe20000400000 */
[----:B------:R-:W-:Y:S01]  /*2430*/  FSETP.GEU.AND P4, PT, R35, -126, PT ;  /* 0xc2fc00002300780b */ /* 0x000fe20003f8e000 */
[--C-:B------:R-:W-:Y:S01]  /*2440*/  FFMA R47, R47, UR4, -R15.reuse ;  /* 0x000000042f2f7c23 */ /* 0x100fe2000800080f */
[----:B------:R-:W-:Y:S01]  /*2450*/  FSETP.GEU.AND P5, PT, R39, -126, PT ;  /* 0xc2fc00002700780b */ /* 0x000fe20003fae000 */
[----:B------:R-:W-:Y:S02]  /*2460*/  ULDC UR4, c[0x0][0x604] ;  /* 0x0001810000047ab9 */ /* 0x000fe40000000800 */
[----:B------:R-:W2:Y:S01]  /*2470*/  MUFU.EX2 R22, R31 ;  /* 0x0000001f00167308 */ /* 0x000ea20000000800 */
[----:B---3--:R-:W-:Y:S01]  /*2480*/  @!P3 FMUL R155, R155, R155 ;  /* 0x0000009b9b9bb220 */ /* 0x008fe20000400000 */
[----:B------:R-:W-:Y:S01]  /*2490*/  FSETP.GEU.AND P3, PT, R42, -126, PT ;  /* 0xc2fc00002a00780b */ /* 0x000fe20003f6e000 */
[----:B------:R-:W-:Y:S01]  /*24a0*/  FFMA R50, R50, UR4, -R15 ;  /* 0x0000000432327c23 */ /* 0x000fe2000800080f */
[----:B------:R-:W-:-:S02]  /*24b0*/  ULDC UR4, c[0x0][0x604] ;  /* 0x0001810000047ab9 */ /* 0x000fc40000000800 */
[--C-:B------:R-:W-:Y:S01]  /*24c0*/  FFMA R51, R51, UR4, -R15.reuse ;  /* 0x0000000433337c23 */ /* 0x100fe2000800080f */
[----:B------:R-:W-:Y:S01]  /*24d0*/  ULDC UR4, c[0x0][0x604] ;  /* 0x0001810000047ab9 */ /* 0x000fe20000000800 */
[----:B------:R-:W-:Y:S01]  /*24e0*/  @!P4 FMUL R35, R35, 0.5 ;  /* 0x3f0000002323c820 */ /* 0x000fe20000400000 */
[----:B------:R-:W3:Y:S01]  /*24f0*/  MUFU.EX2 R161, R34 ;  /* 0x0000002200a17308 */ /* 0x000ee20000000800 */
[----:B------:R-:W-:Y:S01]  /*2500*/  @!P5 FMUL R39, R39, 0.5 ;  /* 0x3f0000002727d820 */ /* 0x000fe20000400000 */
[----:B-1----:R-:W-:Y:S01]  /*2510*/  @!P6 FMUL R153, R153, R153 ;  /* 0x000000999999e220 */ /* 0x002fe20000400000 */
[--C-:B------:R-:W-:Y:S01]  /*2520*/  FFMA R54, R54, UR4, -R15.reuse ;  /* 0x0000000436367c23 */ /* 0x100fe2000800080f */
[----:B------:R-:W-:Y:S01]  /*2530*/  FSETP.GEU.AND P6, PT, R38, -126, PT ;  /* 0xc2fc00002600780b */ /* 0x000fe20003fce000 */
[----:B------:R-:W-:Y:S01]  /*2540*/  ULDC UR4, c[0x0][0x604] ;  /* 0x0001810000047ab9 */ /* 0x000fe20000000800 */
[----:B------:R-:W-:Y:S01]  /*2550*/  @!P3 FMUL R42, R42, 0.5 ;  /* 0x3f0000002a2ab820 */ /* 0x000fe20000400000 */
[----:B------:R-:W-:Y:S01]  /*2560*/  FFMA R15, R55, UR4, -R15 ;  /* 0x00000004370f7c23 */ /* 0x000fe2000800080f */
[----:B------:R-:W1:Y:S01]  /*2570*/  MUFU.EX2 R26, R35 ;  /* 0x00000023001a7308 */ /* 0x000e620000000800 */
[----:B--2---:R-:W-:Y:S01]  /*2580*/  @!P2 FMUL R22, R22, R22 ;  /* 0x000000161616a220 */ /* 0x004fe20000400000 */
[----:B------:R-:W-:Y:S01]  /*2590*/  FSETP.GEU.AND P2, PT, R43, -126, PT ;  /* 0xc2fc00002b00780b */ /* 0x000fe20003f4e000 */
[----:B------:R-:W-:-:S02]  /*25a0*/  ULDC UR4, c[0x0][0x604] ;  /* 0x0001810000047ab9 */ /* 0x000fc40000000800 */
[----:B------:R-:W-:Y:S01]  /*25b0*/  FMUL R3, R3, UR4 ;  /* 0x0000000403037c20 */ /* 0x000fe20008400000 */
[----:B------:R-:W-:Y:S02]  /*25c0*/  ULDC UR4, c[0x0][0x604] ;  /* 0x0001810000047ab9 */ /* 0x000fe40000000800 */
[----:B------:R-:W2:Y:S01]  /*25d0*/  MUFU.EX2 R163, R39 ;  /* 0x0000002700a37308 */ /* 0x000ea20000000800 */
[----:B---3--:R-:W-:Y:S01]  /*25e0*/  @!P1 FMUL R161, R161, R161 ;  /* 0x000000a1a1a19220 */ /* 0x008fe20000400000 */
[----:B------:R-:W-:Y:S01]  /*25f0*/  FSETP.GEU.AND P1, PT, R46, -126, PT ;  /* 0xc2fc00002e00780b */ /* 0x000fe20003f2e000 */
[----:B------:R-:W-:Y:S01]  /*2600*/  @!P6 FMUL R38, R38, 0.5 ;  /* 0x3f0000002626e820 */ /* 0x000fe20000400000 */
[--C-:B------:R-:W-:Y:S01]  /*2610*/  FFMA R24, R24, UR4, -R3.reuse ;  /* 0x0000000418187c23 */ /* 0x100fe20008000803 */
[----:B------:R-:W-:Y:S01]  /*2620*/  ULDC UR4, c[0x0][0x604] ;  /* 0x0001810000047ab9 */ /* 0x000fe20000000800 */
[--C-:B------:R-:W-:Y:S01]  /*2630*/  FFMA R52, R52, UR5, -R3.reuse ;  /* 0x0000000534347c23 */ /* 0x100fe20008000803 */
[----:B------:R-:W-:Y:S01]  /*2640*/  @!P2 FMUL R43, R43, 0.5 ;  /* 0x3f0000002b2ba820 */ /* 0x000fe20000400000 */
[----:B------:R-:W3:Y:S01]  /*2650*/  MUFU.EX2 R42, R42 ;  /* 0x0000002a002a7308 */ /* 0x000ee20000000800 */
[----:B-1----:R-:W-:Y:S01]  /*2660*/  @!P4 FMUL R26, R26, R26 ;  /* 0x0000001a1a1ac220 */ /* 0x002fe20000400000 */
[----:B------:R-:W-:Y:S01]  /*2670*/  FSETP.GEU.AND P4, PT, R47, -126, PT ;  /* 0xc2fc00002f00780b */ /* 0x000fe20003f8e000 */
[----:B------:R-:W-:Y:S01]  /*2680*/  FFMA R25, R25, UR4, -R3 ;  /* 0x0000000419197c23 */ /* 0x000fe20008000803 */
[----:B------:R-:W-:-:S02]  /*2690*/  ULDC UR4, c[0x0][0x604] ;  /* 0x0001810000047ab9 */ /* 0x000fc40000000800 */
[--C-:B------:R-:W-:Y:S01]  /*26a0*/  FFMA R28, R28, UR4, -R3.reuse ;  /* 0x000000041c1c7c23 */ /* 0x100fe20008000803 */
[----:B------:R-:W-:Y:S01]  /*26b0*/  @!P1 FMUL R46, R46, 0.5 ;  /* 0x3f0000002e2e9820 */ /* 0x000fe20000400000 */
[----:B------:R-:W1:Y:S01]  /*26c0*/  MUFU.EX2 R38, R38 ;  /* 0x0000002600267308 */ /* 0x000e620000000800 */
[----:B--2---:R-:W-:Y:S01]  /*26d0*/  @!P5 FMUL R163, R163, R163 ;  /* 0x000000a3a3a3d220 */ /* 0x004fe20000400000 */
[----:B------:R-:W-:Y:S01]  /*26e0*/  FSETP.GEU.AND P5, PT, R51, -126, PT ;  /* 0xc2fc00003300780b */ /* 0x000fe20003fae000 */
[----:B------:R-:W-:Y:S02]  /*26f0*/  ULDC UR4, c[0x0][0x604] ;  /* 0x0001810000047ab9 */ /* 0x000fe40000000800 */
[--C-:B------:R-:W-:Y:S01]  /*2700*/  FFMA R29, R29, UR4, -R3.reuse ;  /* 0x000000041d1d7c23 */ /* 0x100fe20008000803 */
[----:B------:R-:W-:Y:S01]  /*2710*/  ULDC UR4, c[0x0][0x604] ;  /* 0x0001810000047ab9 */ /* 0x000fe20000000800 */
[----:B------:R-:W-:Y:S01]  /*2720*/  @!P4 FMUL R47, R47, 0.5 ;  /* 0x3f0000002f2fc820 */ /* 0x000fe20000400000 */
[----:B------:R-:W2:Y:S01]  /*2730*/  MUFU.EX2 R157, R43 ;  /* 0x0000002b009d7308 */ /* 0x000ea20000000800 */
[----:B---3--:R-:W-:Y:S01]  /*2740*/  @!P3 FMUL R42, R42, R42 ;  /* 0x0000002a2a2ab220 */ /* 0x008fe20000400000 */
[----:B------:R-:W-:Y:S01]  /*2750*/  FSETP.GEU.AND P3, PT, R54, -126, PT ;  /* 0xc2fc00003600780b */ /* 0x000fe20003f6e000 */
[----:B------:R-:W-:Y:S01]  /*2760*/  FFMA R32, R32, UR4, -R3 ;  /* 0x0000000420207c23 */ /* 0x000fe20008000803 */
[----:B------:R-:W-:-:S02]  /*2770*/  ULDC UR4, c[0x0][0x604] ;  /* 0x0001810000047ab9 */ /* 0x000fc40000000800 */
[--C-:B------:R-:W-:Y:S01]  /*2780*/  FFMA R33, R33, UR4, -R3.reuse ;  /* 0x0000000421217c23 */ /* 0x100fe20008000803 */
[----:B------:R-:W-:Y:S01]  /*2790*/  @!P5 FMUL R51, R51, 0.5 ;  /* 0x3f0000003333d820 */ /* 0x000fe20000400000 */
[----:B------:R-:W3:Y:S01]  /*27a0*/  MUFU.EX2 R159, R47 ;  /* 0x0000002f009f7308 */ /* 0x000ee20000000800 */
[----:B-1----:R-:W-:Y:S01]  /*27b0*/  @!P6 FMUL R38, R38, R38 ;  /* 0x000000262626e220 */ /* 0x002fe20000400000 */
[----:B------:R-:W-:Y:S01]  /*27c0*/  FSETP.GEU.AND P6, PT, R50, -126, PT ;  /* 0xc2fc00003200780b */ /* 0x000fe20003fce000 */
[----:B------:R-:W-:Y:S02]  /*27d0*/  ULDC UR4, c[0x0][0x604] ;  /* 0x0001810000047ab9 */ /* 0x000fe40000000800 */
[--C-:B------:R-:W-:Y:S01]  /*27e0*/  FFMA R36, R36, UR4, -R3.reuse ;  /* 0x0000000424247c23 */ /* 0x100fe20008000803 */
[----:B------:R-:W-:Y:S01]  /*27f0*/  ULDC UR4, c[0x0][0x604] ;  /* 0x0001810000047ab9 */ /* 0x000fe20000000800 */
[----:B------:R-:W-:Y:S01]  /*2800*/  @!P3 FMUL R54, R54, 0.5 ;  /* 0x3f0000003636b820 */ /* 0x000fe20000400000 */
[----:B------:R-:W1:Y:S01]  /*2810*/  MUFU.EX2 R165, R51 ;  /* 0x0000003300a57308 */ /* 0x000e620000000800 */
[----:B--2---:R-:W-:Y:S01]  /*2820*/  @!P2 FMUL R157, R157, R157 ;  /* 0x0000009d9d9da220 */ /* 0x004fe20000400000 */
[----:B------:R-:W-:Y:S01]  /*2830*/  FSETP.GEU.AND P2, PT, R15, -126, PT ;  /* 0xc2fc00000f00780b */ /* 0x000fe20003f4e000 */
[----:B------:R-:W-:Y:S01]  /*2840*/  FFMA R37, R37, UR4, -R3 ;  /* 0x0000000425257c23 */ /* 0x000fe20008000803 */
[----:B------:R-:W-:-:S02]  /*2850*/  ULDC UR4, c[0x0][0x604] ;  /* 0x0001810000047ab9 */ /* 0x000fc40000000800 */
[--C-:B------:R-:W-:Y:S01]  /*2860*/  FFMA R40, R40, UR4, -R3.reuse ;  /* 0x0000000428287c23 */ /* 0x100fe20008000803 */
[----:B------:R-:W-:Y:S01]  /*2870*/  @!P6 FMUL R50, R50, 0.5 ;  /* 0x3f0000003232e820 */ /* 0x000fe20000400000 */
[----:B------:R-:W2:Y:S01]  /*2880*/  MUFU.EX2 R46, R46 ;  /* 0x0000002e002e7308 */ /* 0x000ea20000000800 */
[----:B---3--:R-:W-:Y:S01]  /*2890*/  @!P4 FMUL R159, R159, R159 ;  /* 0x0000009f9f9fc220 */ /* 0x008fe20000400000 */
[----:B------:R-:W-:Y:S01]  /*28a0*/  FSETP.GEU.AND P4, PT, R25, -126, PT ;  /* 0xc2fc00001900780b */ /* 0x000fe20003f8e000 */
[----:B------:R-:W-:Y:S02]  /*28b0*/  ULDC UR4, c[0x0][0x604] ;  /* 0x0001810000047ab9 */ /* 0x000fe40000000800 */
[--C-:B------:R-:W-:Y:S01]  /*28c0*/  FFMA R41, R41, UR4, -R3.reuse ;  /* 0x0000000429297c23 */ /* 0x100fe20008000803 */
[----:B------:R-:W-:Y:S01]  /*28d0*/  ULDC UR4, c[0x0][0x604] ;  /* 0x0001810000047ab9 */ /* 0x000fe20000000800 */
[----:B------:R-:W-:Y:S01]  /*28e0*/  @!P2 FMUL R15, R15, 0.5 ;  /* 0x3f0000000f0fa820 */ /* 0x000fe20000400000 */
[----:B------:R-:W3:Y:S01]  /*28f0*/  MUFU.EX2 R167, R54 ;  /* 0x0000003600a77308 */ /* 0x000ee20000000800 */
[----:B-1----:R-:W-:Y:S01]  /*2900*/  @!P5 FMUL R165, R165, R165 ;  /* 0x000000a5a5a5d220 */ /* 0x002fe20000400000 */
[----:B------:R-:W-:Y:S01]  /*2910*/  FSETP.GEU.AND P5, PT, R29, -126, PT ;  /* 0xc2fc00001d00780b */ /* 0x000fe20003fae000 */
[----:B------:R-:W-:Y:S01]  /*2920*/  FFMA R49, R49, UR4, -R3 ;  /* 0x0000000431317c23 */ /* 0x000fe20008000803 */
[----:B------:R-:W-:Y:S01]  /*2930*/  ULDC UR4, c[0x0][0x604] ;  /* 0x0001810000047ab9 */ /* 0x000fe20000000800 */
[----:B------:R-:W-:Y:S01]  /*2940*/  FADD R35, R26, R165 ;  /* 0x000000a51a237221 */ /* 0x000fe20000000000 */
[----:B------:R-:W-:Y:S01]  /*2950*/  FFMA R44, R44, UR4, -R3 ;  /* 0x000000042c2c7c23 */ /* 0x000fe20008000803 */
[----:B------:R-:W-:Y:S01]  /*2960*/  @!P4 FMUL R25, R25, 0.5 ;  /* 0x3f0000001919c820 */ /* 0x000fe20000400000 */
[----:B------:R1:W4:Y:S01]  /*2970*/  MUFU.EX2 R18, R15 ;  /* 0x0000000f00127308 */ /* 0x0003220000000800 */
[----:B--2---:R-:W-:Y:S01]  /*2980*/  @!P1 FMUL R46, R46, R46 ;  /* 0x0000002e2e2e9220 */ /* 0x004fe20000400000 */
[----:B------:R-:W-:Y:S01]  /*2990*/  FSETP.GEU.AND P1, PT, R24, -126, PT ;  /* 0xc2fc00001800780b */ /* 0x000fe20003f2e000 */
[----:B------:R-:W-:-:S02]  /*29a0*/  ULDC UR4, c[0x0][0x604] ;  /* 0x0001810000047ab9 */ /* 0x000fc40000000800 */
[--C-:B------:R-:W-:Y:S01]  /*29b0*/  FFMA R45, R45, UR4, -R3.reuse ;  /* 0x000000042d2d7c23 */ /* 0x100fe20008000803 */
[----:B------:R-:W-:Y:S01]  /*29c0*/  ULDC UR4, c[0x0][0x604] ;  /* 0x0001810000047ab9 */ /* 0x000fe20000000800 */
[----:B------:R-:W-:Y:S01]  /*29d0*/  @!P5 FMUL R29, R29, 0.5 ;  /* 0x3f0000001d1dd820 */ /* 0x000fe20000400000 */
[----:B------:R-:W2:Y:S01]  /*29e0*/  MUFU.EX2 R25, R25 ;  /* 0x0000001900197308 */ /* 0x000ea20000000800 */
[----:B---3--:R-:W-:Y:S01]  /*29f0*/  @!P3 FMUL R167, R167, R167 ;  /* 0x000000a7a7a7b220 */ /* 0x008fe20000400000 */
[----:B------:R-:W-:Y:S01]  /*2a00*/  FSETP.GEU.AND P3, PT, R32, -126, PT ;  /* 0xc2fc00002000780b */ /* 0x000fe20003f6e000 */
[--C-:B------:R-:W-:Y:S01]  /*2a10*/  FFMA R48, R48, UR4, -R3.reuse ;  /* 0x0000000430307c23 */ /* 0x100fe20008000803 */
[----:B------:R-:W-:Y:S01]  /*2a20*/  ULDC UR4, c[0x0][0x604] ;  /* 0x0001810000047ab9 */ /* 0x000fe20000000800 */
[----:B-1----:R-:W-:Y:S01]  /*2a30*/  FADD R15, R153, R42 ;  /* 0x0000002a990f7221 */ /* 0x002fe20000000000 */
[----:B------:R-:W-:Y:S01]  /*2a40*/  FFMA R3, R53, UR4, -R3 ;  /* 0x0000000435037c23 */ /* 0x000fe20008000803 */
[----:B------:R-:W-:Y:S01]  /*2a50*/  @!P1 FMUL R24, R24, 0.5 ;  /* 0x3f00000018189820 */ /* 0x000fe20000400000 */
[----:B------:R-:W1:Y:S01]  /*2a60*/  MUFU.EX2 R50, R50 ;  /* 0x0000003200327308 */ /* 0x000e620000000800 */
[----:B----4-:R-:W-:Y:S01]  /*2a70*/  @!P2 FMUL R18, R18, R18 ;  /* 0x000000121212a220 */ /* 0x010fe20000400000 */
[----:B------:R-:W-:Y:S01]  /*2a80*/  FSETP.GEU.AND P2, PT, R33, -126, PT ;  /* 0xc2fc00002100780b */ /* 0x000fe20003f4e000 */
[----:B------:R-:W-:Y:S01]  /*2a90*/  FADD R30, R155, R46 ;  /* 0x0000002e9b1e7221 */ /* 0x000fe20000000000 */
[----:B------:R-:W-:Y:S01]  /*2aa0*/  FADD R39, R38, R167 ;  /* 0x000000a726277221 */ /* 0x000fe20000000000 */
[----:B------:R-:W-:-:S02]  /*2ab0*/  F2FP.BF16.F32.PACK_AB R153, R20, R153 ;  /* 0x000000991499723e */ /* 0x000fc400000010ff */
[----:B------:R-:W-:Y:S01]  /*2ac0*/  @!P3 FMUL R32, R32, 0.5 ;  /* 0x3f0000002020b820 */ /* 0x000fe20000400000 */
[----:B------:R3:W4:Y:S01]  /*2ad0*/  MUFU.EX2 R152, R24 ;  /* 0x0000001800987308 */ /* 0x0007220000000800 */
[----:B--2---:R-:W-:Y:S01]  /*2ae0*/  @!P4 FMUL R25, R25, R25 ;  /* 0x000000191919c220 */ /* 0x004fe20000400000 */
[----:B------:R-:W-:Y:S01]  /*2af0*/  FSETP.GEU.AND P4, PT, R37, -126, PT ;  /* 0xc2fc00002500780b */ /* 0x000fe20003f8e000 */
[----:B------:R-:W-:Y:S01]  /*2b00*/  FADD R39, R30, R39 ;  /* 0x000000271e277221 */ /* 0x000fe20000000000 */
[----:B------:R-:W-:-:S03]  /*2b10*/  F2FP.BF16.F32.PACK_AB R155, R22, R155 ;  /* 0x0000009b169b723e */ /* 0x000fc600000010ff */
[----:B------:R-:W-:Y:S01]  /*2b20*/  @!P2 FMUL R33, R33, 0.5 ;  /* 0x3f0000002121a820 */ /* 0x000fe20000400000 */
[----:B------:R-:W2:Y:S01]  /*2b30*/  MUFU.EX2 R29, R29 ;  /* 0x0000001d001d7308 */ /* 0x000ea20000000800 */
[----:B-1----:R-:W-:Y:S01]  /*2b40*/  @!P6 FMUL R50, R50, R50 ;  /* 0x000000323232e220 */ /* 0x002fe20000400000 */
[----:B------:R-:W-:-:S03]  /*2b50*/  FSETP.GEU.AND P6, PT, R28, -126, PT ;  /* 0xc2fc00001c00780b */ /* 0x000fc60003fce000 */
[----:B---3--:R-:W-:Y:S01]  /*2b60*/  FADD R24, R161, R50 ;  /* 0x00000032a1187221 */ /* 0x008fe20000000000 */
[----:B------:R-:W-:Y:S01]  /*2b70*/  F2FP.BF16.F32.PACK_AB R161, R26, R161 ;  /* 0x000000a11aa1723e */ /* 0x000fe200000010ff */
[----:B------:R-:W-:Y:S01]  /*2b80*/  @!P4 FMUL R37, R37, 0.5 ;  /* 0x3f0000002525c820 */ /* 0x000fe20000400000 */
[----:B------:R1:W3:Y:S01]  /*2b90*/  MUFU.EX2 R160, R32 ;  /* 0x0000002000a07308 */ /* 0x0002e20000000800 */
[----:B----4-:R-:W-:Y:S01]  /*2ba0*/  @!P1 FMUL R152, R152, R152 ;  /* 0x0000009898989220 */ /* 0x010fe20000400000 */
[----:B------:R-:W-:Y:S01]  /*2bb0*/  FSETP.GEU.AND P1, PT, R36, -126, PT ;  /* 0xc2fc00002400780b */ /* 0x000fe20003f2e000 */
[----:B------:R-:W-:Y:S01]  /*2bc0*/  FADD R34, R15, R24 ;  /* 0x000000180f227221 */ /* 0x000fe20000000000 */
[----:B------:R-:W-:-:S03]  /*2bd0*/  F2FP.BF16.F32.PACK_AB R165, R165, R50 ;  /* 0x00000032a5a5723e */ /* 0x000fc600000010ff */
[----:B------:R-:W-:Y:S01]  /*2be0*/  @!P6 FMUL R28, R28, 0.5 ;  /* 0x3f0000001c1ce820 */ /* 0x000fe20000400000 */
[----:B------:R-:W4:Y:S01]  /*2bf0*/  MUFU.EX2 R33, R33 ;  /* 0x0000002100217308 */ /* 0x000f220000000800 */
[----:B--2---:R-:W-:Y:S01]  /*2c00*/  @!P5 FMUL R29, R29, R29 ;  /* 0x0000001d1d1dd220 */ /* 0x004fe20000400000 */
[----:B------:R-:W-:Y:S01]  /*2c10*/  FSETP.GEU.AND P5, PT, R41, -126, PT ;  /* 0xc2fc00002900780b */ /* 0x000fe20003fae000 */
[----:B-1----:R-:W-:Y:S01]  /*2c20*/  FADD R32, R22, R159 ;  /* 0x0000009f16207221 */ /* 0x002fe20000000000 */
[----:B------:R-:W-:Y:S01]  /*2c30*/  FADD R34, R34, R39 ;  /* 0x0000002722227221 */ /* 0x000fe20000000000 */
[----:B------:R-:W-:Y:S02]  /*2c40*/  F2FP.BF16.F32.PACK_AB R159, R159, R46 ;  /* 0x0000002e9f9f723e */ /* 0x000fe400000010ff */
[----:B------:R-:W-:Y:S01]  /*2c50*/  @!P1 FMUL R36, R36, 0.5 ;  /* 0x3f00000024249820 */ /* 0x000fe20000400000 */
[----:B------:R1:W2:Y:S01]  /*2c60*/  MUFU.EX2 R154, R28 ;  /* 0x0000001c009a7308 */ /* 0x0002a20000000800 */
[----:B---3--:R-:W-:Y:S01]  /*2c70*/  @!P3 FMUL R160, R160, R160 ;  /* 0x000000a0a0a0b220 */ /* 0x008fe20000400000 */
[----:B------:R-:W-:-:S05]  /*2c80*/  FSETP.GEU.AND P3, PT, R49, -126, PT ;  /* 0xc2fc00003100780b */ /* 0x000fca0003f6e000 */
[----:B------:R-:W-:Y:S01]  /*2c90*/  @!P5 FMUL R41, R41, 0.5 ;  /* 0x3f0000002929d820 */ /* 0x000fe20000400000 */
[----:B------:R3:W5:Y:S01]  /*2ca0*/  MUFU.EX2 R162, R36 ;  /* 0x0000002400a27308 */ /* 0x0007620000000800 */
[----:B----4-:R-:W-:Y:S01]  /*2cb0*/  @!P2 FMUL R33, R33, R33 ;  /* 0x000000212121a220 */ /* 0x010fe20000400000 */
[----:B------:R-:W-:Y:S01]  /*2cc0*/  FSETP.GEU.AND P2, PT, R44, -126, PT ;  /* 0xc2fc00002c00780b */ /* 0x000fe20003f4e000 */
[----:B-1----:R-:W-:Y:S01]  /*2cd0*/  FADD R28, R20, R157 ;  /* 0x0000009d141c7221 */ /* 0x002fe20000000000 */
[----:B------:R-:W-:-:S03]  /*2ce0*/  F2FP.BF16.F32.PACK_AB R157, R157, R42 ;  /* 0x0000002a9d9d723e */ /* 0x000fc600000010ff */
[----:B------:R-:W-:Y:S01]  /*2cf0*/  @!P3 FMUL R49, R49, 0.5 ;  /* 0x3f0000003131b820 */ /* 0x000fe20000400000 */
[----:B------:R-:W1:Y:S01]  /*2d00*/  MUFU.EX2 R37, R37 ;  /* 0x0000002500257308 */ /* 0x000e620000000800 */
[----:B--2---:R-:W-:Y:S01]  /*2d10*/  @!P6 FMUL R154, R154, R154 ;  /* 0x0000009a9a9ae220 */ /* 0x004fe20000400000 */
[----:B------:R-:W-:Y:S01]  /*2d20*/  FSETP.GEU.AND P6, PT, R40, -126, PT ;  /* 0xc2fc00002800780b */ /* 0x000fe20003fce000 */
[----:B---3--:R-:W-:-:S04]  /*2d30*/  FADD R36, R28, R35 ;  /* 0x000000231c247221 */ /* 0x008fc80000000000 */
[----:B------:R-:W-:Y:S01]  /*2d40*/  @!P2 FMUL R44, R44, 0.5 ;  /* 0x3f0000002c2ca820 */ /* 0x000fe20000400000 */
[----:B------:R2:W3:Y:S01]  /*2d50*/  MUFU.EX2 R156, R41 ;  /* 0x00000029009c7308 */ /* 0x0004e20000000800 */
[----:B-----5:R-:W-:Y:S01]  /*2d60*/  @!P1 FMUL R162, R162, R162 ;  /* 0x000000a2a2a29220 */ /* 0x020fe20000400000 */
[----:B------:R-:W-:-:S05]  /*2d70*/  FSETP.GEU.AND P1, PT, R45, -126, PT ;  /* 0xc2fc00002d00780b */ /* 0x000fca0003f2e000 */
[----:B------:R-:W-:Y:S01]  /*2d80*/  @!P6 FMUL R40, R40, 0.5 ;  /* 0x3f0000002828e820 */ /* 0x000fe20000400000 */
[----:B------:R-:W4:Y:S01]  /*2d90*/  MUFU.EX2 R164, R49 ;  /* 0x0000003100a47308 */ /* 0x000f220000000800 */
[----:B-1----:R-:W-:Y:S01]  /*2da0*/  @!P4 FMUL R37, R37, R37 ;  /* 0x000000252525c220 */ /* 0x002fe20000400000 */
[----:B------:R-:W-:Y:S01]  /*2db0*/  FSETP.GEU.AND P4, PT, R48, -126, PT ;  /* 0xc2fc00003000780b */ /* 0x000fe20003f8e000 */
[C---:B--2---:R-:W-:Y:S01]  /*2dc0*/  FADD R41, R163.reuse, R18 ;  /* 0x00000012a3297221 */ /* 0x044fe20000000000 */
[----:B------:R-:W-:-:S03]  /*2dd0*/  F2FP.BF16.F32.PACK_AB R163, R163, R38 ;  /* 0x00000026a3a3723e */ /* 0x000fc600000010ff */
[----:B------:R-:W-:Y:S01]  /*2de0*/  @!P1 FMUL R45, R45, 0.5 ;  /* 0x3f0000002d2d9820 */ /* 0x000fe20000400000 */
[----:B------:R-:W1:Y:S01]  /*2df0*/  MUFU.EX2 R21, R40 ;  /* 0x0000002800157308 */ /* 0x000e620000000800 */
[----:B---3--:R-:W-:Y:S01]  /*2e00*/  @!P5 FMUL R156, R156, R156 ;  /* 0x0000009c9c9cd220 */ /* 0x008fe20000400000 */
[----:B------:R-:W-:Y:S01]  /*2e10*/  FSETP.GEU.AND P5, PT, R52, -126, PT ;  /* 0xc2fc00003400780b */ /* 0x000fe20003fae000 */
[----:B------:R-:W-:Y:S02]  /*2e20*/  FADD R41, R32, R41 ;  /* 0x0000002920297221 */ /* 0x000fe40000000000 */
[----:B------:R-:W-:Y:S02]  /*2e30*/  FADD R15, R25, R156 ;  /* 0x0000009c190f7221 */ /* 0x000fe40000000000 */
[----:B------:R-:W-:Y:S01]  /*2e40*/  @!P4 FMUL R48, R48, 0.5 ;  /* 0x3f0000003030c820 */ /* 0x000fe20000400000 */
[----:B------:R-:W2:Y:S01]  /*2e50*/  MUFU.EX2 R23, R44 ;  /* 0x0000002c00177308 */ /* 0x000ea20000000800 */
[----:B----4-:R-:W-:Y:S01]  /*2e60*/  @!P3 FMUL R164, R164, R164 ;  /* 0x000000a4a4a4b220 */ /* 0x010fe20000400000 */
[----:B------:R-:W-:Y:S01]  /*2e70*/  FSETP.GEU.AND P3, PT, R3, -126, PT ;  /* 0xc2fc00000300780b */ /* 0x000fe20003f6e000 */
[----:B------:R-:W-:-:S02]  /*2e80*/  FADD R41, R36, R41 ;  /* 0x0000002924297221 */ /* 0x000fc40000000000 */
[----:B------:R-:W-:Y:S02]  /*2e90*/  FADD R24, R33, R164 ;  /* 0x000000a421187221 */ /* 0x000fe40000000000 */
[----:B------:R-:W-:Y:S01]  /*2ea0*/  @!P5 FMUL R52, R52, 0.5 ;  /* 0x3f0000003434d820 */ /* 0x000fe20000400000 */
[----:B------:R-:W3:Y:S01]  /*2eb0*/  MUFU.EX2 R158, R45 ;  /* 0x0000002d009e7308 */ /* 0x000ee20000000800 */
[----:B-1----:R-:W-:Y:S01]  /*2ec0*/  @!P6 FMUL R21, R21, R21 ;  /* 0x000000151515e220 */ /* 0x002fe20000400000 */
[----:B------:R-:W-:-:S04]  /*2ed0*/  FADD R32, R15, R24 ;  /* 0x000000180f207221 */ /* 0x000fc80000000000 */
[----:B------:R-:W-:Y:S01]  /*2ee0*/  F2FP.BF16.F32.PACK_AB R156, R156, R21 ;  /* 0x000000159c9c723e */ /* 0x000fe200000010ff */
[----:B------:R-:W-:Y:S01]  /*2ef0*/  @!P3 FMUL R3, R3, 0.5 ;  /* 0x3f0000000303b820 */ /* 0x000fe20000400000 */
[----:B------:R-:W1:Y:S01]  /*2f00*/  MUFU.EX2 R27, R48 ;  /* 0x00000030001b7308 */ /* 0x000e620000000800 */
[----:B--2---:R-:W-:-:S04]  /*2f10*/  @!P2 FMUL R23, R23, R23 ;  /* 0x000000171717a220 */ /* 0x004fc80000400000 */
[----:B------:R-:W-:Y:S01]  /*2f20*/  FADD R15, R154, R23 ;  /* 0x000000179a0f7221 */ /* 0x000fe20000000000 */
[----:B------:R-:W-:Y:S02]  /*2f30*/  F2FP.BF16.F32.PACK_AB R154, R29, R154 ;  /* 0x0000009a1d9a723e */ /* 0x000fe400000010ff */
[----:B------:R-:W2:Y:S01]  /*2f40*/  MUFU.EX2 R31, R52 ;  /* 0x00000034001f7308 */ /* 0x000ea20000000800 */
[----:B---3--:R-:W-:-:S04]  /*2f50*/  @!P1 FMUL R158, R158, R158 ;  /* 0x0000009e9e9e9220 */ /* 0x008fc80000400000 */
[----:B------:R-:W-:Y:S01]  /*2f60*/  FADD R24, R29, R158 ;  /* 0x0000009e1d187221 */ /* 0x000fe20000000000 */
[----:B------:R-:W-:Y:S02]  /*2f70*/  F2FP.BF16.F32.PACK_AB R158, R158, R23 ;  /* 0x000000179e9e723e */ /* 0x000fe400000010ff */
[----:B------:R3:W4:Y:S01]  /*2f80*/  MUFU.EX2 R166, R3 ;  /* 0x0000000300a67308 */ /* 0x0007220000000800 */
[----:B-1----:R-:W-:-:S04]  /*2f90*/  @!P4 FMUL R27, R27, R27 ;  /* 0x0000001b1b1bc220 */ /* 0x002fc80000400000 */
[----:B------:R-:W-:Y:S01]  /*2fa0*/  FADD R28, R160, R27 ;  /* 0x0000001ba01c7221 */ /* 0x000fe20000000000 */
[----:B------:R-:W-:Y:S02]  /*2fb0*/  F2FP.BF16.F32.PACK_AB R160, R33, R160 ;  /* 0x000000a021a0723e */ /* 0x000fe400000010ff */
[----:B------:R-:W-:Y:S01]  /*2fc0*/  F2FP.BF16.F32.PACK_AB R164, R164, R27 ;  /* 0x0000001ba4a4723e */ /* 0x000fe200000010ff */
[----:B--2---:R-:W-:Y:S01]  /*2fd0*/  @!P5 FMUL R31, R31, R31 ;  /* 0x0000001f1f1fd220 */ /* 0x004fe20000400000 */
[----:B---3--:R-:W-:Y:S01]  /*2fe0*/  FADD R3, R152, R21 ;  /* 0x0000001598037221 */ /* 0x008fe20000000000 */
[----:B------:R-:W-:Y:S02]  /*2ff0*/  F2FP.BF16.F32.PACK_AB R152, R25, R152 ;  /* 0x000000981998723e */ /* 0x000fe400000010ff */
[----:B------:R-:W-:Y:S01]  /*3000*/  FADD R30, R162, R31 ;  /* 0x0000001fa21e7221 */ /* 0x000fe20000000000 */
[----:B------:R-:W-:Y:S01]  /*3010*/  FADD R3, R3, R28 ;  /* 0x0000001c03037221 */ /* 0x000fe20000000000 */
[----:B------:R-:W-:Y:S01]  /*3020*/  F2FP.BF16.F32.PACK_AB R162, R37, R162 ;  /* 0x000000a225a2723e */ /* 0x000fe200000010ff */
[----:B----4-:R-:W-:Y:S01]  /*3030*/  @!P3 FMUL R166, R166, R166 ;  /* 0x000000a6a6a6b220 */ /* 0x010fe20000400000 */
[----:B------:R-:W-:Y:S01]  /*3040*/  FADD R30, R15, R30 ;  /* 0x0000001e0f1e7221 */ /* 0x000fe20000000000 */
[----:B------:R-:W-:-:S02]  /*3050*/  MOV R15, UR10 ;  /* 0x0000000a000f7c02 */ /* 0x000fc40008000f00 */
[----:B------:R-:W-:Y:S01]  /*3060*/  FADD R35, R37, R166 ;  /* 0x000000a625237221 */ /* 0x000fe20000000000 */
[----:B------:R-:W-:Y:S01]  /*3070*/  FADD R30, R3, R30 ;  /* 0x0000001e031e7221 */ /* 0x000fe20000000000 */
[----:B------:R1:W-:Y:S01]  /*3080*/  SYNCS.ARRIVE.TRANS64.A1T0 RZ, [R15+UR18], RZ ;  /* 0x000000ff0fff79a7 */ /* 0x0003e20008100012 */
[----:B------:R-:W-:Y:S01]  /*3090*/  FADD R3, R34, R41 ;  /* 0x0000002922037221 */ /* 0x000fe20000000000 */
[----:B------:R-:W-:Y:S01]  /*30a0*/  FADD R35, R24, R35 ;  /* 0x0000002318237221 */ /* 0x000fe20000000000 */
[----:B------:R-:W-:-:S03]  /*30b0*/  F2FP.BF16.F32.PACK_AB R166, R166, R31 ;  /* 0x0000001fa6a6723e */ /* 0x000fc600000010ff */
[----:B------:R-:W-:-:S04]  /*30c0*/  FADD R35, R32, R35 ;  /* 0x0000002320237221 */ /* 0x000fc80000000000 */
[----:B-1----:R-:W-:Y:S01]  /*30d0*/  FADD R15, R30, R35 ;  /* 0x000000231e0f7221 */ /* 0x002fe20000000000 */
[----:B------:R-:W-:Y:S06]  /*30e0*/  @!P0 BRA `(.L_x_19) ;  /* 0x0000000000048947 */ /* 0x000fec0003800000 */
[----:B------:R-:W-:Y:S01]  /*30f0*/  BPT.TRAP 0x1 ;  /* 0x000000040000795c */ /* 0x000fe20000300000 */
.L_x_19:
[----:B------:R-:W1:Y:S01]  /*3100*/  SYNCS.PHASECHK.TRANS64.TRYWAIT P1, [UR61+0x38008], R19 ;  /* 0x03800813ff0075a7 */ /* 0x000e62000802017d */
[----:B------:R-:W-:-:S06]  /*3110*/  ULOP3.LUT UR4, UR15, 0x2000000, URZ, 0xfc, !UPT ;  /* 0x020000000f047892 */ /* 0x000fcc000f8efc3f */
[----:B------:R-:W-:Y:S01]  /*3120*/  MOV R22, UR4 ;  /* 0x0000000400167c02 */ /* 0x000fe20008000f00 */
[----:B-1----:R-:W-:Y:S06]  /*3130*/  @!P1 BRA `(.L_x_20) ;  /* 0x00000094006c9947 */ /* 0x002fec0003800000 */
.L_x_116:
[----:B------:R-:W-:Y:S01]  /*3140*/  R2UR UR5, R22 ;  /* 0x00000000160572ca */ /* 0x000fe200000e0000 */
[----:B------:R-:W-:Y:S01]  /*3150*/  WARPGROUP.ARRIVE ;  /* 0x00000000000079c5 */ /* 0x000fe20000000000 */
[----:B------:R-:W-:Y:S01]  /*3160*/  UMOV UR11, 0x40000040 ;  /* 0x40000040000b7882 */ /* 0x000fe20000000000 */
[----:B------:R-:W-:-:S10]  /*3170*/  F2FP.BF16.F32.PACK_AB R167, R18, R167 ;  /* 0x000000a712a7723e */ /* 0x000fd400000010ff */
[----:B------:R-:W-:-:S07]  /*3180*/  UIADD3 UR4, UR5, 0x800, URZ ;  /* 0x0000080005047890 */ /* 0x000fce000fffe03f */
[----:B------:R-:W-:Y:S01]  /*3190*/  UMOV UR10, UR4 ;  /* 0x00000004000a7c82 */ /* 0x000fe20008000000 */
[----:B------:R-:W-:Y:S01]  /*31a0*/  UIADD3 UR4, UR5, 0x880, URZ ;  /* 0x0000088005047890 */ /* 0x000fe2000fffe03f */
[----:B------:R-:W-:Y:S01]  /*31b0*/  HGMMA.64x256x16.F32.BF16 R24, R152, gdesc[UR8].tnspB, RZ, !UPT, gsb0 ;  /* 0x43e0000898187df0 */ /* 0x000fe2000c0018ff */
[----:B------:R-:W-:-:S05]  /*31c0*/  UMOV UR11, 0x40000040 ;  /* 0x40000040000b7882 */ /* 0x000fca0000000000 */
[----:B------:R-:W-:Y:S01]  /*31d0*/  UMOV UR10, UR4 ;  /* 0x00000004000a7c82 */ /* 0x000fe20008000000 */
[----:B------:R-:W-:Y:S01]  /*31e0*/  UIADD3 UR4, UR5, 0x900, URZ ;  /* 0x0000090005047890 */ /* 0x000fe2000fffe03f */
[----:B------:R-:W-:Y:S02]  /*31f0*/  WARPGROUP.DEPBAR.LE gsb0, 0x0 ;  /* 0x00008000000079c5 */ /* 0x000fe40000010000 */
[----:B------:R-:W-:-:S15]  /*3200*/  WARPGROUP.ARRIVE ;  /* 0x00000000000079c5 */ /* 0x000fde0000000000 */
[----:B------:R-:W-:-:S03]  /*3210*/  NOP ;  /* 0x0000000000007918 */ /* 0x000fc60000000000 */
[----:B------:R-:W-:Y:S01]  /*3220*/  HGMMA.64x256x16.F32.BF16 R24, R160, gdesc[UR8].tnspB, R24, gsb0 ;  /* 0x43e00008a0187df0 */ /* 0x000fe20008001818 */
[----:B------:R-:W-:Y:S01]  /*3230*/  UMOV UR10, UR4 ;  /* 0x00000004000a7c82 */ /* 0x000fe20008000000 */
[----:B------:R-:W-:Y:S01]  /*3240*/  UMOV UR11, 0x40000040 ;  /* 0x40000040000b7882 */ /* 0x000fe20000000000 */
[----:B------:R-:W-:Y:S01]  /*3250*/  UIADD3 UR4, UR5, 0x980, URZ ;  /* 0x0000098005047890 */ /* 0x000fe2000fffe03f */
[----:B------:R-:W-:Y:S02]  /*3260*/  WARPGROUP.DEPBAR.LE gsb0, 0x0 ;  /* 0x00008000000079c5 */ /* 0x000fe40000010000 */
[----:B------:R-:W-:-:S15]  /*3270*/  WARPGROUP.ARRIVE ;  /* 0x00000000000079c5 */ /* 0x000fde0000000000 */
[----:B------:R-:W-:-:S07]  /*3280*/  NOP ;  /* 0x0000000000007918 */ /* 0x000fce0000000000 */
[----:B------:R-:W-:Y:S01]  /*3290*/  HGMMA.64x256x16.F32.BF16 R24, R156, gdesc[UR8].tnspB, R24, gsb0 ;  /* 0x43e000089c187df0 */ /* 0x000fe20008001818 */
[----:B------:R-:W-:Y:S01]  /*32a0*/  UMOV UR10, UR4 ;  /* 0x00000004000a7c82 */ /* 0x000fe20008000000 */
[----:B------:R-:W-:Y:S01]  /*32b0*/  UMOV UR11, 0x40000040 ;  /* 0x40000040000b7882 */ /* 0x000fe20000000000 */
[----:B------:R-:W-:Y:S02]  /*32c0*/  WARPGROUP.DEPBAR.LE gsb0, 0x0 ;  /* 0x00008000000079c5 */ /* 0x000fe40000010000 */
[----:B------:R-:W-:-:S15]  /*32d0*/  WARPGROUP.ARRIVE ;  /* 0x00000000000079c5 */ /* 0x000fde0000000000 */
[----:B------:R-:W-:-:S08]  /*32e0*/  NOP ;  /* 0x0000000000007918 */ /* 0x000fd00000000000 */
[----:B------:R-:W-:Y:S03]  /*32f0*/  HGMMA.64x256x16.F32.BF16 R24, R164, gdesc[UR8].tnspB, R24, gsb0 ;  /* 0x43e00008a4187df0 */ /* 0x000fe60008001818 */
[----:B------:R-:W-:Y:S02]  /*3300*/  WARPGROUP.DEPBAR.LE gsb0, 0x0 ;  /* 0x00008000000079c5 */ /* 0x000fe40000010000 */
[----:B------:R-:W-:Y:S05]  /*3310*/  @!P0 BRA `(.L_x_21) ;  /* 0x0000000000048947 */ /* 0x000fea0003800000 */
[----:B------:R-:W-:Y:S01]  /*3320*/  BPT.TRAP 0x1 ;  /* 0x000000040000795c */ /* 0x000fe20000300000 */
.L_x_21:
[----:B------:R-:W-:Y:S02]  /*3330*/  UISETP.GT.U32.AND UP0, UPT, UR14, 0x1, UPT ;  /* 0x000000010e00788c */ /* 0x000fe4000bf04070 */
[----:B------:R-:W-:Y:S01]  /*3340*/  UIADD3 UR4, UR61, 0x38028, URZ ;  /* 0x000380283d047890 */ /* 0x000fe2000fffe03f */
[----:B------:R-:W-:-:S03]  /*3350*/  UMOV UR60, URZ ;  /* 0x0000003f003c7c82 */ /* 0x000fc60008000000 */
[----:B------:R-:W-:Y:S01]  /*3360*/  PLOP3.LUT P1, PT, PT, PT, UP0, 0x80, 0x0 ;  /* 0x000000000000781c */ /* 0x000fe20003f2f008 */
[----:B------:R-:W-:-:S09]  /*3370*/  UPRMT UR4, URZ, 0x654, UR4 ;  /* 0x000006543f047896 */ /* 0x000fd20008000004 */
[----:B------:R-:W-:Y:S03]  /*3380*/  SYNCS.ARRIVE.TRANS64.RED.A1T0 RZ, [UR4], RZ ;  /* 0x000000ffffff79a7 */ /* 0x000fe60008100404 */
[----:B------:R-:W-:Y:S05]  /*3390*/  @P1 BRA `(.L_x_22) ;  /* 0x0000000000041947 */ /* 0x000fea0003800000 */
[----:B------:R-:W-:Y:S01]  /*33a0*/  BPT.TRAP 0x1 ;  /* 0x000000040000795c */ /* 0x000fe20000300000 */
.L_x_22:
[----:B------:R-:W-:Y:S01]  /*33b0*/  UIADD3 UR4, UR6, 0x3f, URZ ;  /* 0x0000003f06047890 */ /* 0x000fe2000fffe03f */
[----:B------:R-:W-:Y:S01]  /*33c0*/  IADD3 R16, R16, 0x40, RZ ;  /* 0x0000004010107810 */ /* 0x000fe20007ffe0ff */
[----:B------:R-:W-:Y:S02]  /*33d0*/  UISETP.GE.AND UP0, UPT, UR6, 0x81, UPT ;  /* 0x000000810600788c */ /* 0x000fe4000bf06270 */
[----:B------:R-:W-:Y:S01]  /*33e0*/  USHF.R.S32.HI UR5, URZ, 0x1f, UR4 ;  /* 0x0000001f3f057899 */ /* 0x000fe20008011404 */
[----:B------:R-:W-:-:S03]  /*33f0*/  UMOV UR7, 0x1 ;  /* 0x0000000100077882 */ /* 0x000fc60000000000 */
[----:B------:R-:W-:Y:S01]  /*3400*/  PLOP3.LUT P2, PT, PT, PT, UP0, 0x80, 0x0 ;  /* 0x000000000000781c */ /* 0x000fe20003f4f008 */
[----:B------:R-:W-:-:S04]  /*3410*/  ULEA.HI UR5, UR5, UR4, URZ, 0x6 ;  /* 0x0000000405057291 */ /* 0x000fc8000f8f303f */
[----:B------:R-:W-:-:S06]  /*3420*/  ULEA.HI.SX32 UR4, UR5, 0xffffffff, 0x1a ;  /* 0xffffffff05047891 */ /* 0x000fcc000f8fd23f */
[----:B------:R-:W-:Y:S01]  /*3430*/  MOV R184, UR4 ;  /* 0x0000000400b87c02 */ /* 0x000fe20008000f00 */
[----:B------:R-:W-:Y:S01]  /*3440*/  UMOV UR4, 0x2 ;  /* 0x0000000200047882 */ /* 0x000fe20000000000 */
[----:B------:R-:W-:Y:S05]  /*3450*/  @!P2 BRA `(.L_x_23) ;  /* 0x000000240030a947 */ /* 0x000fea0003800000 */
[----:B------:R-:W-:Y:S01]  /*3460*/  R2UR UR56, R184 ;  /* 0x00000000b83872ca */ /* 0x000fe200000e0000 */
[----:B------:R-:W-:Y:S01]  /*3470*/  UMOV UR60, URZ ;  /* 0x0000003f003c7c82 */ /* 0x000fe20008000000 */
[----:B-1----:R-:W-:Y:S01]  /*3480*/  MOV R19, R17 ;  /* 0x0000001100137202 */ /* 0x002fe20000000f00 */
[----:B------:R-:W-:Y:S01]  /*3490*/  UMOV UR4, 0x2 ;  /* 0x0000000200047882 */ /* 0x000fe20000000000 */
[----:B------:R-:W-:Y:S01]  /*34a0*/  MOV R21, R14 ;  /* 0x0000000e00157202 */ /* 0x000fe20000000f00 */
[----:B------:R-:W-:Y:S01]  /*34b0*/  UMOV UR7, 0x1 ;  /* 0x0000000100077882 */ /* 0x000fe20000000000 */
[----:B------:R-:W-:-:S09]  /*34c0*/  ULDC UR6, c[0x0][0x604] ;  /* 0x0001810000067ab9 */ /* 0x000fd20000000800 */
.L_x_34:
[----:B------:R-:W-:-:S13]  /*34d0*/  PLOP3.LUT P3, PT, PT, PT, UP1, 0x80, 0x0 ;  /* 0x000000000000781c */ /* 0x000fda0003f6f018 */
[----:B------:R-:W-:Y:S05]  /*34e0*/  @!P3 BRA `(.L_x_24) ;  /* 0x000000000004b947 */ /* 0x000fea0003800000 */
[----:B------:R-:W-:Y:S01]  /*34f0*/  BPT.TRAP 0x1 ;  /* 0x000000040000795c */ /* 0x000fe20000300000 */
.L_x_24:
[----:B------:R-:W-:Y:S01]  /*3500*/  ULEA UR5, UR4, UR61, 0x3 ;  /* 0x0000003d04057291 */ /* 0x000fe2000f8e183f */
[----:B------:R-:W-:-:S04]  /*3510*/  MOV R14, UR60 ;  /* 0x0000003c000e7c02 */ /* 0x000fc80008000f00 */
[----:B------:R-:W-:-:S04]  /*3520*/  SHF.L.U32 R14, R14, 0x1f, RZ ;  /* 0x0000001f0e0e7819 */ /* 0x000fc800000006ff */
[----:B------:R-:W1:Y:S02]  /*3530*/  SYNCS.PHASECHK.TRANS64.TRYWAIT P2, [UR5+0x38000], R14 ;  /* 0x0380000eff0075a7 */ /* 0x000e640008040145 */
[----:B-1----:R-:W-:Y:S05]  /*3540*/  @!P2 BRA `(.L_x_25) ;  /* 0x000000900080a947 */ /* 0x002fea0003800000 */
.L_x_117:
[----:B------:R-:W-:Y:S01]  /*3550*/  R2UR UR5, R0 ;  /* 0x00000000000572ca */ /* 0x000fe200000e0000 */
[----:B------:R-:W-:Y:S01]  /*3560*/  WARPGROUP.ARRIVE ;  /* 0x00000000000079c5 */ /* 0x000fe20000000000 */
[----:B-1----:R-:W-:Y:S01]  /*3570*/  MOV R14, UR49 ;  /* 0x00000031000e7c02 */ /* 0x002fe20008000f00 */
[----:B------:R-:W-:Y:S01]  /*3580*/  UMOV UR51, 0x40000040 ;  /* 0x4000004000337882 */ /* 0x000fe20000000000 */
[----:B------:R-:W-:Y:S01]  /*3590*/  MOV R17, UR48 ;  /* 0x0000003000117c02 */ /* 0x000fe20008000f00 */
[----:B------:R-:W-:Y:S01]  /*35a0*/  UMOV UR55, 0x40000040 ;  /* 0x4000004000377882 */ /* 0x000fe20000000000 */
[----:B------:R-:W-:Y:S01]  /*35b0*/  R2UR UR48, R4 ;  /* 0x00000000043072ca */ /* 0x000fe200000e0000 */
[----:B------:R-:W-:Y:S01]  /*35c0*/  UMOV UR59, 0x40000040 ;  /* 0x40000040003b7882 */ /* 0x000fe20000000000 */
[----:B------:R-:W-:Y:S01]  /*35d0*/  R2UR UR49, R5 ;  /* 0x00000000053172ca */ /* 0x000fe200000e0000 */
[----:B------:R-:W-:Y:S01]  /*35e0*/  UMOV UR11, 0x40000040 ;  /* 0x40000040000b7882 */ /* 0x000fe20000000000 */
[----:B------:R-:W-:Y:S01]  /*35f0*/  MOV R18, UR53 ;  /* 0x0000003500127c02 */ /* 0x000fe20008000f00 */
[----:B------:R-:W-:Y:S01]  /*3600*/  UMOV UR15, 0x40000040 ;  /* 0x40000040000f7882 */ /* 0x000fe20000000000 */
[----:B------:R-:W-:Y:S01]  /*3610*/  MOV R20, UR52 ;  /* 0x0000003400147c02 */ /* 0x000fe20008000f00 */
[----:B------:R-:W-:Y:S01]  /*3620*/  ULEA UR5, UR4, UR5, 0xb ;  /* 0x0000000504057291 */ /* 0x000fe2000f8e583f */
[----:B------:R-:W-:Y:S01]  /*3630*/  R2UR UR52, R6 ;  /* 0x00000000063472ca */ /* 0x000fe200000e0000 */
[----:B------:R-:W-:Y:S01]  /*3640*/  UMOV UR19, 0x40000040 ;  /* 0x4000004000137882 */ /* 0x000fe20000000000 */
[----:B------:R-:W-:Y:S01]  /*3650*/  R2UR UR53, R7 ;  /* 0x00000000073572ca */ /* 0x000fe200000e0000 */
[----:B------:R-:W-:Y:S01]  /*3660*/  UIADD3 UR10, UR5, 0x2, URZ ;  /* 0x00000002050a7890 */ /* 0x000fe2000fffe03f */
[----:B------:R-:W-:Y:S01]  /*3670*/  MOV R23, UR56 ;  /* 0x0000003800177c02 */ /* 0x000fe20008000f00 */
[----:B------:R-:W-:Y:S01]  /*3680*/  UIADD3 UR14, UR5, 0x200, URZ ;  /* 0x00000200050e7890 */ /* 0x000fe2000fffe03f */
[----:B------:R-:W-:Y:S01]  /*3690*/  R2UR UR56, R8 ;  /* 0x00000000083872ca */ /* 0x000fe200000e0000 */
[----:B------:R-:W-:Y:S01]  /*36a0*/  UMOV UR50, UR5 ;  /* 0x0000000500327c82 */ /* 0x000fe20008000000 */
[----:B------:R-:W-:Y:S01]  /*36b0*/  R2UR UR57, R9 ;  /* 0x00000000093972ca */ /* 0x000fe200000e0000 */
[----:B------:R-:W-:Y:S01]  /*36c0*/  HGMMA.64x64x16.F32.BF16 R152, gdesc[UR48], RZ, !UPT, gsb0 ;  /* 0x00e00000309879f0 */ /* 0x000fe2000c0018ff */
[----:B------:R-:W-:Y:S01]  /*36d0*/  UMOV UR54, UR10 ;  /* 0x0000000a00367c82 */ /* 0x000fe20008000000 */
[----:B------:R-:W-:Y:S01]  /*36e0*/  UIADD3 UR10, UR5, 0x4, URZ ;  /* 0x00000004050a7890 */ /* 0x000fe2000fffe03f */
[----:B------:R-:W-:Y:S01]  /*36f0*/  R2UR UR49, R14 ;  /* 0x000000000e3172ca */ /* 0x000fe200000e0000 */
[----:B------:R-:W-:Y:S01]  /*3700*/  UIADD3 UR18, UR5, 0x202, URZ ;  /* 0x0000020205127890 */ /* 0x000fe2000fffe03f */
[----:B------:R-:W-:Y:S01]  /*3710*/  R2UR UR48, R17 ;  /* 0x00000000113072ca */ /* 0x000fe200000e0000 */
[----:B------:R-:W-:Y:S01]  /*3720*/  UIADD3 UR22, UR5, 0x204, URZ ;  /* 0x0000020405167890 */ /* 0x000fe2000fffe03f */
[----:B------:R-:W-:-:S02]  /*3730*/  UMOV UR23, 0x40000040 ;  /* 0x4000004000177882 */ /* 0x000fc40000000000 */
[----:B------:R-:W-:Y:S01]  /*3740*/  UMOV UR58, UR10 ;  /* 0x0000000a003a7c82 */ /* 0x000fe20008000000 */
[----:B------:R-:W-:Y:S02]  /*3750*/  UIADD3 UR10, UR5, 0x6, URZ ;  /* 0x00000006050a7890 */ /* 0x000fe4000fffe03f */
        /* <DEDUP_REMOVED lines=14> */
[----:B------:R-:W-:-:S04]  /*3840*/  UIADD3 UR4, UR4, 0x1, URZ ;  /* 0x0000000104047890 */ /* 0x000fc8000fffe03f */
[----:B------:R-:W-:-:S04]  /*3850*/  UISETP.NE.AND UP0, UPT, UR4, 0x5, UPT ;  /* 0x000000050400788c */ /* 0x000fc8000bf05270 */
[----:B------:R-:W-:Y:S01]  /*3860*/  USEL UR4, UR4, URZ, UP0 ;  /* 0x0000003f04047287 */ /* 0x000fe20008000000 */
[----:B------:R-:W-:Y:S02]  /*3870*/  WARPGROUP.DEPBAR.LE gsb0, 0x0 ;  /* 0x00008000000079c5 */ /* 0x000fe40000010000 */
[----:B------:R-:W-:-:S06]  /*3880*/  WARPGROUP.ARRIVE ;  /* 0x00000000000079c5 */ /* 0x000fcc0000000000 */
[----:B------:R-:W-:Y:S01]  /*3890*/  HGMMA.64x64x16.F32.BF16 R152, gdesc[UR52], R152, gsb0 ;  /* 0x00e00000349879f0 */ /* 0x000fe20008001898 */
[----:B------:R-:W-:Y:S01]  /*38a0*/  R2UR UR53, R18 ;  /* 0x00000000123572ca */ /* 0x000fe200000e0000 */
[----:B------:R-:W-:Y:S01]  /*38b0*/  UIADD3 UR54, UR5, 0x604, URZ ;  /* 0x0000060405367890 */ /* 0x000fe2000fffe03f */
[----:B------:R-:W-:Y:S01]  /*38c0*/  R2UR UR52, R20 ;  /* 0x00000000143472ca */ /* 0x000fe200000e0000 */
[----:B------:R-:W-:Y:S01]  /*38d0*/  UMOV UR55, 0x40000040 ;  /* 0x4000004000377882 */ /* 0x000fe20000000000 */
[----:B------:R-:W-:Y:S01]  /*38e0*/  UIADD3 UR5, UR5, 0x606, URZ ;  /* 0x0000060605057890 */ /* 0x000fe2000fffe03f */
[----:B------:R-:W-:Y:S02]  /*38f0*/  WARPGROUP.DEPBAR.LE gsb0, 0x0 ;  /* 0x00008000000079c5 */ /* 0x000fe40000010000 */
[----:B------:R-:W-:-:S06]  /*3900*/  WARPGROUP.ARRIVE ;  /* 0x00000000000079c5 */ /* 0x000fcc0000000000 */
[----:B------:R-:W-:Y:S01]  /*3910*/  HGMMA.64x64x16.F32.BF16 R152, gdesc[UR56], R152, gsb0 ;  /* 0x00e00000389879f0 */ /* 0x000fe20008001898 */
[----:B------:R-:W-:Y:S01]  /*3920*/  R2UR UR56, R10 ;  /* 0x000000000a3872ca */ /* 0x000fe200000e0000 */
[----:B------:R-:W-:Y:S01]  /*3930*/  UMOV UR58, UR5 ;  /* 0x00000005003a7c82 */ /* 0x000fe20008000000 */
[----:B------:R-:W-:Y:S01]  /*3940*/  R2UR UR57, R11 ;  /* 0x000000000b3972ca */ /* 0x000fe200000e0000 */
[----:B------:R-:W-:Y:S01]  /*3950*/  UMOV UR59, 0x40000040 ;  /* 0x40000040003b7882 */ /* 0x000fe20000000000 */
[----:B------:R-:W-:-:S04]  /*3960*/  USEL UR5, URZ, 0x1, UP0 ;  /* 0x000000013f057887 */ /* 0x000fc80008000000 */
[----:B------:R-:W-:Y:S01]  /*3970*/  ULOP3.LUT UR60, UR60, UR5, URZ, 0x3c, !UPT ;  /* 0x000000053c3c7292 */ /* 0x000fe2000f8e3c3f */
[----:B------:R-:W-:Y:S02]  /*3980*/  WARPGROUP.DEPBAR.LE gsb0, 0x0 ;  /* 0x00008000000079c5 */ /* 0x000fe40000010000 */
[----:B------:R-:W-:-:S06]  /*3990*/  WARPGROUP.ARRIVE ;  /* 0x00000000000079c5 */ /* 0x000fcc0000000000 */
[----:B------:R-:W-:Y:S03]  /*39a0*/  HGMMA.64x64x16.F32.BF16 R152, gdesc[UR8], R152, gsb0 ;  /* 0x00e00000089879f0 */ /* 0x000fe60008001898 */
        /* <DEDUP_REMOVED lines=35> */
[----:B------:R-:W-:Y:S01]  /*3be0*/  HGMMA.64x64x16.F32.BF16 R152, gdesc[UR56], R152, gsb0 ;  /* 0x00e00000389879f0 */ /* 0x000fe20008001898 */
[----:B------:R-:W-:Y:S02]  /*3bf0*/  R2UR UR56, R23 ;  /* 0x00000000173872ca */ /* 0x000fe400000e0000 */
[----:B------:R-:W-:Y:S02]  /*3c00*/  WARPGROUP.DEPBAR.LE gsb0, 0x0 ;  /* 0x00008000000079c5 */ /* 0x000fe40000010000 */
[----:B------:R-:W-:Y:S11]  /*3c10*/  @!P3 BRA `(.L_x_26) ;  /* 0x000000000004b947 */ /* 0x000ff60003800000 */
[----:B------:R-:W-:Y:S01]  /*3c20*/  BPT.TRAP 0x1 ;  /* 0x000000040000795c */ /* 0x000fe20000300000 */
.L_x_26:
[----:B------:R-:W-:Y:S01]  /*3c30*/  FMNMX R14, R152, R19, !PT ;  /* 0x00000013980e7209 */ /* 0x000fe20007800000 */
[----:B------:R-:W-:Y:S01]  /*3c40*/  ULEA UR5, UR4, UR61, 0x3 ;  /* 0x0000003d04057291 */ /* 0x000fe2000f8e183f */
[----:B------:R-:W-:Y:S02]  /*3c50*/  FMNMX R20, R154, R21, !PT ;  /* 0x000000159a147209 */ /* 0x000fe40007800000 */
[----:B------:R-:W-:Y:S02]  /*3c60*/  FMNMX R17, R153, R14, !PT ;  /* 0x0000000e99117209 */ /* 0x000fe40007800000 */
[----:B------:R-:W-:Y:S02]  /*3c70*/  FMNMX R23, R155, R20, !PT ;  /* 0x000000149b177209 */ /* 0x000fe40007800000 */
[----:B------:R-:W-:Y:S02]  /*3c80*/  FMNMX R14, R156, R17, !PT ;  /* 0x000000119c0e7209 */ /* 0x000fe40007800000 */
[----:B------:R-:W-:-:S02]  /*3c90*/  FMNMX R20, R158, R23, !PT ;  /* 0x000000179e147209 */ /* 0x000fc40007800000 */
[----:B------:R-:W-:Y:S02]  /*3ca0*/  FMNMX R17, R157, R14, !PT ;  /* 0x0000000e9d117209 */ /* 0x000fe40007800000 */
[----:B------:R-:W-:Y:S02]  /*3cb0*/  FMNMX R23, R159, R20, !PT ;  /* 0x000000149f177209 */ /* 0x000fe40007800000 */
[----:B------:R-:W-:Y:S02]  /*3cc0*/  FMNMX R14, R160, R17, !PT ;  /* 0x00000011a00e7209 */ /* 0x000fe40007800000 */
[----:B------:R-:W-:Y:S02]  /*3cd0*/  FMNMX R20, R162, R23, !PT ;  /* 0x00000017a2147209 */ /* 0x000fe40007800000 */
[----:B------:R-:W-:Y:S02]  /*3ce0*/  FMNMX R17, R161, R14, !PT ;  /* 0x0000000ea1117209 */ /* 0x000fe40007800000 */
[----:B------:R-:W-:-:S02]  /*3cf0*/  FMNMX R23, R163, R20, !PT ;  /* 0x00000014a3177209 */ /* 0x000fc40007800000 */
[----:B------:R-:W-:-:S04]  /*3d00*/  FMNMX R14, R164, R17, !PT ;  /* 0x00000011a40e7209 */ /* 0x000fc80007800000 */
        /* <DEDUP_REMOVED lines=8> */
[----:B------:R-:W-:-:S05]  /*3d90*/  FMNMX R14, R181, R14, !PT ;  /* 0x0000000eb50e7209 */ /* 0x000fca0007800000 */
[----:B------:R-:W1:Y:S02]  /*3da0*/  SHFL.BFLY PT, R17, R14, 0x1, 0x1f ;  /* 0x0c201f000e117f89 */ /* 0x000e6400000e0000 */
[----:B-1----:R-:W-:Y:S02]  /*3db0*/  FMNMX R18, R14, R17, !PT ;  /* 0x000000110e127209 */ /* 0x002fe40007800000 */
[----:B------:R-:W-:-:S03]  /*3dc0*/  FMNMX R14, R166, R23, !PT ;  /* 0x00000017a60e7209 */ /* 0x000fc60007800000 */
[----:B------:R-:W1:Y:S01]  /*3dd0*/  SHFL.BFLY PT, R17, R18, 0x2, 0x1f ;  /* 0x0c401f0012117f89 */ /* 0x000e6200000e0000 */
[----:B------:R-:W-:-:S04]  /*3de0*/  FMNMX R23, R167, R14, !PT ;  /* 0x0000000ea7177209 */ /* 0x000fc80007800000 */
[----:B------:R-:W-:-:S04]  /*3df0*/  FMNMX R14, R170, R23, !PT ;  /* 0x00000017aa0e7209 */ /* 0x000fc80007800000 */
[----:B------:R-:W-:-:S04]  /*3e00*/  FMNMX R185, R171, R14, !PT ;  /* 0x0000000eabb97209 */ /* 0x000fc80007800000 */
[----:B------:R-:W-:Y:S02]  /*3e10*/  FMNMX R14, R174, R185, !PT ;  /* 0x000000b9ae0e7209 */ /* 0x000fe40007800000 */
[----:B-1----:R-:W-:-:S04]  /*3e20*/  FMNMX R17, R18, R17, !PT ;  /* 0x0000001112117209 */ /* 0x002fc80007800000 */
[----:B------:R-:W-:-:S04]  /*3e30*/  FSETP.NEU.AND P2, PT, R17, -INF , PT ;  /* 0xff8000001100780b */ /* 0x000fc80003f4d000 */
[----:B------:R-:W-:-:S05]  /*3e40*/  FSEL R20, R17, RZ, P2 ;  /* 0x000000ff11147208 */ /* 0x000fca0001000000 */
[C---:B------:R-:W-:Y:S01]  /*3e50*/  FMUL R184, R20.reuse, UR6 ;  /* 0x0000000614b87c20 */ /* 0x040fe20008400000 */
[----:B------:R-:W-:-:S03]  /*3e60*/  FADD R20, -R20, R19 ;  /* 0x0000001314147221 */ /* 0x000fc60000000100 */
[--C-:B------:R-:W-:Y:S01]  /*3e70*/  FFMA R152, R152, UR6, -R184.reuse ;  /* 0x0000000698987c23 */ /* 0x100fe200080008b8 */
[--C-:B------:R-:W-:Y:S01]  /*3e80*/  FFMA R23, R153, UR6, -R184.reuse ;  /* 0x0000000699177c23 */ /* 0x100fe200080008b8 */
[--C-:B------:R-:W-:Y:S01]  /*3e90*/  FFMA R18, R156, UR6, -R184.reuse ;  /* 0x000000069c127c23 */ /* 0x100fe200080008b8 */
[----:B------:R-:W-:Y:S01]  /*3ea0*/  FMNMX R153, R175, R14, !PT ;  /* 0x0000000eaf997209 */ /* 0x000fe20007800000 */
[--C-:B------:R-:W-:Y:S01]  /*3eb0*/  FFMA R160, R160, UR6, -R184.reuse ;  /* 0x00000006a0a07c23 */ /* 0x100fe200080008b8 */
[----:B------:R-:W-:Y:S01]  /*3ec0*/  FSETP.GEU.AND P5, PT, R152, -126, PT ;  /* 0xc2fc00009800780b */ /* 0x000fe20003fae000 */
[--C-:B------:R-:W-:Y:S01]  /*3ed0*/  FFMA R156, R164, UR6, -R184.reuse ;  /* 0x00000006a49c7c23 */ /* 0x100fe200080008b8 */
[----:B------:R-:W-:Y:S01]  /*3ee0*/  FSETP.GEU.AND P3, PT, R23, -126, PT ;  /* 0xc2fc00001700780b */ /* 0x000fe20003f6e000 */
[--C-:B------:R-:W-:Y:S01]  /*3ef0*/  FFMA R165, R165, UR6, -R184.reuse ;  /* 0x00000006a5a57c23 */ /* 0x100fe200080008b8 */
[----:B------:R-:W-:Y:S01]  /*3f00*/  FSETP.GEU.AND P2, PT, R18, -126, PT ;  /* 0xc2fc00001200780b */ /* 0x000fe20003f4e000 */
[--C-:B------:R-:W-:Y:S01]  /*3f10*/  FFMA R164, R169, UR6, -R184.reuse ;  /* 0x00000006a9a47c23 */ /* 0x100fe200080008b8 */
[----:B------:R-:W-:Y:S01]  /*3f20*/  FMNMX R14, R178, R153, !PT ;  /* 0x00000099b20e7209 */ /* 0x000fe20007800000 */
[--C-:B------:R-:W-:Y:S01]  /*3f30*/  FFMA R153, R157, UR6, -R184.reuse ;  /* 0x000000069d997c23 */ /* 0x100fe200080008b8 */
[----:B------:R-:W-:Y:S01]  /*3f40*/  FSETP.GEU.AND P6, PT, R160, -126, PT ;  /* 0xc2fc0000a000780b */ /* 0x000fe20003fce000 */
[--C-:B------:R-:W-:Y:S01]  /*3f50*/  FFMA R157, R161, UR6, -R184.reuse ;  /* 0x00000006a19d7c23 */ /* 0x100fe200080008b8 */
[----:B------:R-:W-:Y:S01]  /*3f60*/  FMNMX R185, R179, R14, !PT ;  /* 0x0000000eb3b97209 */ /* 0x000fe20007800000 */
[--C-:B------:R-:W-:Y:S01]  /*3f70*/  FFMA R168, R168, UR6, -R184.reuse ;  /* 0x00000006a8a87c23 */ /* 0x100fe200080008b8 */
[----:B------:R-:W-:Y:S01]  /*3f80*/  FSETP.GEU.AND P4, PT, R153, -126, PT ;  /* 0xc2fc00009900780b */ /* 0x000fe20003f8e000 */
[----:B------:R-:W-:Y:S01]  /*3f90*/  @!P5 FMUL R152, R152, 0.5 ;  /* 0x3f0000009898d820 */ /* 0x000fe20000400000 */
[----:B------:R-:W-:Y:S01]  /*3fa0*/  FMNMX R14, R182, R185, !PT ;  /* 0x000000b9b60e7209 */ /* 0x000fe20007800000 */
[----:B------:R-:W-:Y:S01]  /*3fb0*/  @!P3 FMUL R23, R23, 0.5 ;  /* 0x3f0000001717b820 */ /* 0x000fe20000400000 */
[--C-:B------:R-:W-:Y:S01]  /*3fc0*/  FFMA R172, R172, UR6, -R184.reuse ;  /* 0x00000006acac7c23 */ /* 0x100fe200080008b8 */
[----:B------:R-:W-:Y:S01]  /*3fd0*/  @!P2 FMUL R18, R18, 0.5 ;  /* 0x3f0000001212a820 */ /* 0x000fe20000400000 */
[----:B------:R-:W-:Y:S01]  /*3fe0*/  FMNMX R14, R183, R14, !PT ;  /* 0x0000000eb70e7209 */ /* 0x000fe20007800000 */
[----:B------:R-:W1:Y:S01]  /*3ff0*/  MUFU.EX2 R152, R152 ;  /* 0x0000009800987308 */ /* 0x000e620000000800 */
[--C-:B------:R-:W-:Y:S01]  /*4000*/  FFMA R176, R176, UR6, -R184.reuse ;  /* 0x00000006b0b07c23 */ /* 0x100fe200080008b8 */
[----:B------:R-:W-:Y:S01]  /*4010*/  @!P6 FMUL R160, R160, 0.5 ;  /* 0x3f000000a0a0e820 */ /* 0x000fe20000400000 */
[--C-:B------:R-:W-:Y:S01]  /*4020*/  FFMA R185, R177, UR6, -R184.reuse ;  /* 0x00000006b1b97c23 */ /* 0x100fe200080008b8 */
[----:B------:R-:W2:Y:S01]  /*4030*/  SHFL.BFLY PT, R161, R14, 0x1, 0x1f ;  /* 0x0c201f000ea17f89 */ /* 0x000ea200000e0000 */
[----:B------:R-:W-:Y:S01]  /*4040*/  FFMA R180, R180, UR6, -R184 ;  /* 0x00000006b4b47c23 */ /* 0x000fe200080008b8 */
[----:B------:R-:W-:Y:S01]  /*4050*/  @!P4 FMUL R153, R153, 0.5 ;  /* 0x3f0000009999c820 */ /* 0x000fe20000400000 */
[----:B------:R-:W-:Y:S01]  /*4060*/  FMUL R20, R20, UR6 ;  /* 0x0000000614147c20 */ /* 0x000fe20008400000 */
[----:B------:R-:W3:Y:S08]  /*4070*/  MUFU.EX2 R23, R23 ;  /* 0x0000001700177308 */ /* 0x000ef00000000800 */
[----:B------:R-:W4:Y:S01]  /*4080*/  MUFU.EX2 R18, R18 ;  /* 0x0000001200127308 */ /* 0x000f220000000800 */
[----:B-1----:R-:W-:Y:S01]  /*4090*/  @!P5 FMUL R152, R152, R152 ;  /* 0x000000989898d220 */ /* 0x002fe20000400000 */
[----:B------:R-:W-:-:S06]  /*40a0*/  FSETP.GEU.AND P5, PT, R157, -126, PT ;  /* 0xc2fc00009d00780b */ /* 0x000fcc0003fae000 */
[----:B------:R-:W1:Y:S01]  /*40b0*/  MUFU.EX2 R160, R160 ;  /* 0x000000a000a07308 */ /* 0x000e620000000800 */
[----:B---3--:R-:W-:Y:S01]  /*40c0*/  @!P3 FMUL R23, R23, R23 ;  /* 0x000000171717b220 */ /* 0x008fe20000400000 */
[----:B------:R-:W-:Y:S02]  /*40d0*/  FSETP.GEU.AND P3, PT, R156, -126, PT ;  /* 0xc2fc00009c00780b */ /* 0x000fe40003f6e000 */
[----:B--2---:R-:W-:Y:S01]  /*40e0*/  FMNMX R14, R14, R161, !PT ;  /* 0x000000a10e0e7209 */ /* 0x004fe20007800000 */
[--C-:B------:R-:W-:Y:S01]  /*40f0*/  FFMA R161, R173, UR6, -R184.reuse ;  /* 0x00000006ada17c23 */ /* 0x100fe200080008b8 */
[----:B------:R-:W-:Y:S01]  /*4100*/  FFMA R184, R181, UR6, -R184 ;  /* 0x00000006b5b87c23 */ /* 0x000fe200080008b8 */
[----:B------:R-:W-:Y:S01]  /*4110*/  @!P5 FMUL R157, R157, 0.5 ;  /* 0x3f0000009d9dd820 */ /* 0x000fe20000400000 */
[----:B------:R-:W2:Y:S01]  /*4120*/  MUFU.EX2 R153, R153 ;  /* 0x0000009900997308 */ /* 0x000ea20000000800 */
[----:B----4-:R-:W-:Y:S01]  /*4130*/  @!P2 FMUL R18, R18, R18 ;  /* 0x000000121212a220 */ /* 0x010fe20000400000 */
[----:B------:R-:W-:Y:S01]  /*4140*/  FSETP.GEU.AND P2, PT, R165, -126, PT ;  /* 0xc2fc0000a500780b */ /* 0x000fe20003f4e000 */
[----:B------:R-:W3:Y:S04]  /*4150*/  SHFL.BFLY PT, R187, R14, 0x2, 0x1f ;  /* 0x0c401f000ebb7f89 */ /* 0x000ee800000e0000 */
[----:B------:R-:W-:Y:S01]  /*4160*/  @!P3 FMUL R156, R156, 0.5 ;  /* 0x3f0000009c9cb820 */ /* 0x000fe20000400000 */
[----:B------:R-:W4:Y:S01]  /*4170*/  MUFU.EX2 R157, R157 ;  /* 0x0000009d009d7308 */ /* 0x000f220000000800 */
[----:B-1----:R-:W-:Y:S01]  /*4180*/  @!P6 FMUL R160, R160, R160 ;  /* 0x000000a0a0a0e220 */ /* 0x002fe20000400000 */
[----:B------:R-:W-:-:S05]  /*4190*/  FSETP.GEU.AND P6, PT, R164, -126, PT ;  /* 0xc2fc0000a400780b */ /* 0x000fca0003fce000 */
[----:B------:R-:W-:Y:S01]  /*41a0*/  @!P2 FMUL R165, R165, 0.5 ;  /* 0x3f000000a5a5a820 */ /* 0x000fe20000400000 */
[----:B------:R-:W1:Y:S01]  /*41b0*/  MUFU.EX2 R156, R156 ;  /* 0x0000009c009c7308 */ /* 0x000e620000000800 */
[----:B--2---:R-:W-:Y:S01]  /*41c0*/  @!P4 FMUL R153, R153, R153 ;  /* 0x000000999999c220 */ /* 0x004fe20000400000 */
[----:B------:R-:W-:-:S05]  /*41d0*/  FSETP.GEU.AND P4, PT, R168, -126, PT ;  /* 0xc2fc0000a800780b */ /* 0x000fca0003f8e000 */
[----:B------:R-:W-:Y:S01]  /*41e0*/  @!P6 FMUL R164, R164, 0.5 ;  /* 0x3f000000a4a4e820 */ /* 0x000fe20000400000 */
[----:B------:R-:W2:Y:S01]  /*41f0*/  MUFU.EX2 R165, R165 ;  /* 0x000000a500a57308 */ /* 0x000ea20000000800 */
[----:B----4-:R-:W-:Y:S01]  /*4200*/  @!P5 FMUL R157, R157, R157 ;  /* 0x0000009d9d9dd220 */ /* 0x010fe20000400000 */
[----:B------:R-:W-:Y:S02]  /*4210*/  FSETP.GEU.AND P5, PT, R172, -126, PT ;  /* 0xc2fc0000ac00780b */ /* 0x000fe40003fae000 */
[----:B---3--:R-:W-:-:S03]  /*4220*/  FMNMX R14, R14, R187, !PT ;  /* 0x000000bb0e0e7209 */ /* 0x008fc60007800000 */
[----:B------:R-:W-:Y:S01]  /*4230*/  @!P4 FMUL R168, R168, 0.5 ;  /* 0x3f000000a8a8c820 */ /* 0x000fe20000400000 */
[----:B------:R-:W3:Y:S01]  /*4240*/  MUFU.EX2 R164, R164 ;  /* 0x000000a400a47308 */ /* 0x000ee20000000800 */
        /* <DEDUP_REMOVED lines=8> */
[----:B---3--:R-:W-:Y:S01]  /*42d0*/  @!P6 FMUL R164, R164, R164 ;  /* 0x000000a4a4a4e220 */ /* 0x008fe20000400000 */
[----:B------:R-:W-:-:S03]  /*42e0*/  FSETP.NEU.AND P6, PT, R14, -INF , PT ;  /* 0xff8000000e00780b */ /* 0x000fc60003fcd000 */
[----:B------:R-:W-:Y:S01]  /*42f0*/  FADD R19, R23, R164 ;  /* 0x000000a417137221 */ /* 0x000fe20000000000 */
[----:B------:R-:W-:Y:S01]  /*4300*/  FSEL R186, R14, RZ, P6 ;  /* 0x000000ff0eba7208 */ /* 0x000fe20003000000 */
[----:B------:R-:W-:Y:S01]  /*4310*/  @!P2 FMUL R176, R176, 0.5 ;  /* 0x3f000000b0b0a820 */ /* 0x000fe20000400000 */
[----:B------:R3:W4:Y:S01]  /*4320*/  MUFU.EX2 R168, R161 ;  /* 0x000000a100a87308 */ /* 0x0007220000000800 */
[----:B-1----:R-:W-:Y:S01]  /*4330*/  @!P4 FMUL R169, R169, R169 ;  /* 0x000000a9a9a9c220 */ /* 0x002fe20000400000 */
[----:B------:R-:W-:Y:S01]  /*4340*/  FSETP.GEU.AND P4, PT, R185, -126, PT ;  /* 0xc2fc0000b900780b */ /* 0x000fe20003f8e000 */
[----:B------:R-:W-:Y:S01]  /*4350*/  FMUL R187, R186, UR6 ;  /* 0x00000006babb7c20 */ /* 0x000fe20008400000 */
[----:B------:R-:W-:Y:S01]  /*4360*/  FSETP.GEU.AND P6, PT, R180, -126, PT ;  /* 0xc2fc0000b400780b */ /* 0x000fe20003fce000 */
[----:B------:R-:W-:Y:S02]  /*4370*/  FADD R186, -R186, R21 ;  /* 0x00000015baba7221 */ /* 0x000fe40000000100 */
[--C-:B------:R-:W-:Y:S01]  /*4380*/  FFMA R154, R154, UR6, -R187.reuse ;  /* 0x000000069a9a7c23 */ /* 0x100fe200080008bb */
[----:B------:R-:W1:Y:S01]  /*4390*/  MUFU.EX2 R177, R176 ;  /* 0x000000b000b17308 */ /* 0x000e620000000800 */
[----:B--2---:R-:W-:Y:S01]  /*43a0*/  @!P5 FMUL R173, R173, R173 ;  /* 0x000000adadadd220 */ /* 0x004fe20000400000 */
[--C-:B---3--:R-:W-:Y:S01]  /*43b0*/  FFMA R161, R155, UR6, -R187.reuse ;  /* 0x000000069ba17c23 */ /* 0x108fe200080008bb */
[----:B------:R-:W-:Y:S01]  /*43c0*/  FSETP.GEU.AND P5, PT, R184, -126, PT ;  /* 0xc2fc0000b800780b */ /* 0x000fe20003fae000 */
[--C-:B------:R-:W-:Y:S01]  /*43d0*/  FFMA R179, R179, UR6, -R187.reuse ;  /* 0x00000006b3b37c23 */ /* 0x100fe200080008bb */
[----:B------:R-:W-:Y:S01]  /*43e0*/  FFMA R182, R182, UR6, -R187 ;  /* 0x00000006b6b67c23 */ /* 0x000fe200080008bb */
[----:B------:R-:W-:Y:S01]  /*43f0*/  FMUL R186, R186, UR6 ;  /* 0x00000006baba7c20 */ /* 0x000fe20008400000 */
[----:B------:R-:W-:Y:S01]  /*4400*/  @!P4 FMUL R185, R185, 0.5 ;  /* 0x3f000000b9b9c820 */ /* 0x000fe20000400000 */
[----:B------:R-:W-:Y:S01]  /*4410*/  FADD R21, R18, R173 ;  /* 0x000000ad12157221 */ /* 0x000fe20000000000 */
[----:B----4-:R-:W-:Y:S01]  /*4420*/  @!P3 FMUL R168, R168, R168 ;  /* 0x000000a8a8a8b220 */ /* 0x010fe20000400000 */
[----:B------:R-:W-:Y:S01]  /*4430*/  FSETP.GEU.AND P3, PT, R154, -126, PT ;  /* 0xc2fc00009a00780b */ /* 0x000fe20003f6e000 */
[----:B------:R2:W3:Y:S01]  /*4440*/  MUFU.EX2 R172, R185 ;  /* 0x000000b900ac7308 */ /* 0x0004e20000000800 */
[----:B------:R-:W-:-:S04]  /*4450*/  @!P6 FMUL R180, R180, 0.5 ;  /* 0x3f000000b4b4e820 */ /* 0x000fc80000400000 */
[----:B------:R-:W-:Y:S01]  /*4460*/  @!P5 FMUL R184, R184, 0.5 ;  /* 0x3f000000b8b8d820 */ /* 0x000fe20000400000 */
[----:B-1----:R-:W-:Y:S01]  /*4470*/  @!P2 FMUL R177, R177, R177 ;  /* 0x000000b1b1b1a220 */ /* 0x002fe20000400000 */
[----:B------:R-:W-:Y:S01]  /*4480*/  FSETP.GEU.AND P2, PT, R161, -126, PT ;  /* 0xc2fc0000a100780b */ /* 0x000fe20003f4e000 */
[----:B------:R1:W4:Y:S01]  /*4490*/  MUFU.EX2 R181, R180 ;  /* 0x000000b400b57308 */ /* 0x0003220000000800 */
[----:B--2---:R-:W-:-:S03]  /*44a0*/  FFMA R185, R158, UR6, -R187 ;  /* 0x000000069eb97c23 */ /* 0x004fc600080008bb */
[----:B------:R-:W-:-:S04]  /*44b0*/  @!P3 FMUL R154, R154, 0.5 ;  /* 0x3f0000009a9ab820 */ /* 0x000fc80000400000 */
[----:B------:R2:W5:Y:S01]  /*44c0*/  MUFU.EX2 R176, R184 ;  /* 0x000000b800b07308 */ /* 0x0005620000000800 */
[----:B---3--:R-:W-:Y:S01]  /*44d0*/  @!P4 FMUL R172, R172, R172 ;  /* 0x000000acacacc220 */ /* 0x008fe20000400000 */
[----:B------:R-:W-:Y:S01]  /*44e0*/  FSETP.GEU.AND P4, PT, R185, -126, PT ;  /* 0xc2fc0000b900780b */ /* 0x000fe20003f8e000 */
[----:B-1----:R-:W-:Y:S01]  /*44f0*/  FFMA R180, R159, UR6, -R187 ;  /* 0x000000069fb47c23 */ /* 0x002fe200080008bb */
[----:B------:R-:W-:-:S04]  /*4500*/  @!P2 FMUL R161, R161, 0.5 ;  /* 0x3f000000a1a1a820 */ /* 0x000fc80000400000 */
[----:B------:R1:W3:Y:S01]  /*4510*/  MUFU.EX2 R155, R154 ;  /* 0x0000009a009b7308 */ /* 0x0002e20000000800 */
[----:B--2---:R-:W-:Y:S01]  /*4520*/  FFMA R184, R162, UR6, -R187 ;  /* 0x00000006a2b87c23 */ /* 0x004fe200080008bb */
[----:B----4-:R-:W-:Y:S01]  /*4530*/  @!P6 FMUL R181, R181, R181 ;  /* 0x000000b5b5b5e220 */ /* 0x010fe20000400000 */
[----:B------:R-:W-:-:S04]  /*4540*/  FSETP.GEU.AND P6, PT, R180, -126, PT ;  /* 0xc2fc0000b400780b */ /* 0x000fc80003fce000 */
[----:B------:R-:W-:Y:S01]  /*4550*/  @!P4 FMUL R185, R185, 0.5 ;  /* 0x3f000000b9b9c820 */ /* 0x000fe20000400000 */
[----:B------:R-:W2:Y:S01]  /*4560*/  MUFU.EX2 R158, R161 ;  /* 0x000000a1009e7308 */ /* 0x000ea20000000800 */
[--C-:B-1----:R-:W-:Y:S01]  /*4570*/  FFMA R154, R163, UR6, -R187.reuse ;  /* 0x00000006a39a7c23 */ /* 0x102fe200080008bb */
[----:B-----5:R-:W-:Y:S01]  /*4580*/  @!P5 FMUL R176, R176, R176 ;  /* 0x000000b0b0b0d220 */ /* 0x020fe20000400000 */
[----:B------:R-:W-:Y:S01]  /*4590*/  FFMA R163, R166, UR6, -R187 ;  /* 0x00000006a6a37c23 */ /* 0x000fe200080008bb */
[----:B------:R-:W-:-:S04]  /*45a0*/  FSETP.GEU.AND P5, PT, R184, -126, PT ;  /* 0xc2fc0000b800780b */ /* 0x000fc80003fae000 */
[----:B------:R1:W4:Y:S01]  /*45b0*/  MUFU.EX2 R159, R185 ;  /* 0x000000b9009f7308 */ /* 0x0003220000000800 */
[----:B---3--:R-:W-:Y:S01]  /*45c0*/  @!P3 FMUL R155, R155, R155 ;  /* 0x0000009b9b9bb220 */ /* 0x008fe20000400000 */
[----:B------:R-:W-:Y:S01]  /*45d0*/  FSETP.GEU.AND P3, PT, R154, -126, PT ;  /* 0xc2fc00009a00780b */ /* 0x000fe20003f6e000 */
[----:B------:R-:W-:-:S05]  /*45e0*/  @!P6 FMUL R180, R180, 0.5 ;  /* 0x3f000000b4b4e820 */ /* 0x000fca0000400000 */
[----:B------:R3:W5:Y:S01]  /*45f0*/  MUFU.EX2 R162, R180 ;  /* 0x000000b400a27308 */ /* 0x0007620000000800 */
[----:B--2---:R-:W-:Y:S01]  /*4600*/  @!P2 FMUL R158, R158, R158 ;  /* 0x0000009e9e9ea220 */ /* 0x004fe20000400000 */
[----:B------:R-:W-:Y:S01]  /*4610*/  FSETP.GEU.AND P2, PT, R163, -126, PT ;  /* 0xc2fc0000a300780b */ /* 0x000fe20003f4e000 */
[--C-:B-1----:R-:W-:Y:S01]  /*4620*/  FFMA R185, R167, UR6, -R187.reuse ;  /* 0x00000006a7b97c23 */ /* 0x102fe200080008bb */
[----:B------:R-:W-:Y:S01]  /*4630*/  @!P5 FMUL R184, R184, 0.5 ;  /* 0x3f000000b8b8d820 */ /* 0x000fe20000400000 */
[--C-:B------:R-:W-:Y:S01]  /*4640*/  FFMA R167, R171, UR6, -R187.reuse ;  /* 0x00000006aba77c23 */ /* 0x100fe200080008bb */
[--C-:B------:R-:W-:Y:S01]  /*4650*/  FFMA R171, R175, UR6, -R187.reuse ;  /* 0x00000006afab7c23 */ /* 0x100fe200080008bb */
[----:B------:R-:W-:Y:S01]  /*4660*/  @!P3 FMUL R154, R154, 0.5 ;  /* 0x3f0000009a9ab820 */ /* 0x000fe20000400000 */
[----:B------:R1:W2:Y:S01]  /*4670*/  MUFU.EX2 R161, R184 ;  /* 0x000000b800a17308 */ /* 0x0002a20000000800 */
[----:B----4-:R-:W-:Y:S01]  /*4680*/  @!P4 FMUL R159, R159, R159 ;  /* 0x0000009f9f9fc220 */ /* 0x010fe20000400000 */
[----:B------:R-:W-:Y:S01]  /*4690*/  FSETP.GEU.AND P4, PT, R185, -126, PT ;  /* 0xc2fc0000b900780b */ /* 0x000fe20003f8e000 */
[--C-:B---3--:R-:W-:Y:S01]  /*46a0*/  FFMA R180, R170, UR6, -R187.reuse ;  /* 0x00000006aab47c23 */ /* 0x108fe200080008bb */
[----:B------:R-:W-:-:S03]  /*46b0*/  FFMA R175, R178, UR6, -R187 ;  /* 0x00000006b2af7c23 */ /* 0x000fc600080008bb */
[----:B------:R-:W-:Y:S01]  /*46c0*/  @!P2 FMUL R163, R163, 0.5 ;  /* 0x3f000000a3a3a820 */ /* 0x000fe20000400000 */
[----:B------:R3:W4:Y:S01]  /*46d0*/  MUFU.EX2 R166, R154 ;  /* 0x0000009a00a67308 */ /* 0x0007220000000800 */
[----:B-----5:R-:W-:Y:S01]  /*46e0*/  @!P6 FMUL R162, R162, R162 ;  /* 0x000000a2a2a2e220 */ /* 0x020fe20000400000 */
[----:B------:R-:W-:Y:S01]  /*46f0*/  FSETP.GEU.AND P6, PT, R180, -126, PT ;  /* 0xc2fc0000b400780b */ /* 0x000fe20003fce000 */
[----:B-1----:R-:W-:-:S04]  /*4700*/  FADD R184, R156, R181 ;  /* 0x000000b59cb87221 */ /* 0x002fc80000000000 */
[----:B------:R-:W-:Y:S01]  /*4710*/  @!P4 FMUL R185, R185, 0.5 ;  /* 0x3f000000b9b9c820 */ /* 0x000fe20000400000 */
[----:B------:R-:W1:Y:S01]  /*4720*/  MUFU.EX2 R163, R163 ;  /* 0x000000a300a37308 */ /* 0x000e620000000800 */
[--C-:B---3--:R-:W-:Y:S01]  /*4730*/  FFMA R154, R174, UR6, -R187.reuse ;  /* 0x00000006ae9a7c23 */ /* 0x108fe200080008bb */
[----:B--2---:R-:W-:Y:S01]  /*4740*/  @!P5 FMUL R161, R161, R161 ;  /* 0x000000a1a1a1d220 */ /* 0x004fe20000400000 */
[----:B------:R-:W-:Y:S01]  /*4750*/  FSETP.GEU.AND P5, PT, R167, -126, PT ;  /* 0xc2fc0000a700780b */ /* 0x000fe20003fae000 */
[----:B------:R-:W-:Y:S01]  /*4760*/  FFMA R187, R183, UR6, -R187 ;  /* 0x00000006b7bb7c23 */ /* 0x000fe200080008bb */
[----:B------:R-:W-:Y:S02]  /*4770*/  FADD R184, R21, R184 ;  /* 0x000000b815b87221 */ /* 0x000fe40000000000 */
[----:B------:R-:W-:Y:S01]  /*4780*/  @!P6 FMUL R180, R180, 0.5 ;  /* 0x3f000000b4b4e820 */ /* 0x000fe20000400000 */
[----:B------:R-:W2:Y:S01]  /*4790*/  MUFU.EX2 R170, R185 ;  /* 0x000000b900aa7308 */ /* 0x000ea20000000800 */
[----:B----4-:R-:W-:Y:S01]  /*47a0*/  @!P3 FMUL R166, R166, R166 ;  /* 0x000000a6a6a6b220 */ /* 0x010fe20000400000 */
[----:B------:R-:W-:-:S06]  /*47b0*/  FSETP.GEU.AND P3, PT, R154, -126, PT ;  /* 0xc2fc00009a00780b */ /* 0x000fcc0003f6e000 */
[----:B------:R-:W-:Y:S01]  /*47c0*/  @!P5 FMUL R167, R167, 0.5 ;  /* 0x3f000000a7a7d820 */ /* 0x000fe20000400000 */
[----:B-1----:R-:W-:Y:S01]  /*47d0*/  @!P2 FMUL R163, R163, R163 ;  /* 0x000000a3a3a3a220 */ /* 0x002fe20000400000 */
[----:B------:R-:W-:Y:S01]  /*47e0*/  FSETP.GEU.AND P2, PT, R171, -126, PT ;  /* 0xc2fc0000ab00780b */ /* 0x000fe20003f4e000 */
[----:B------:R-:W1:Y:S04]  /*47f0*/  MUFU.EX2 R174, R180 ;  /* 0x000000b400ae7308 */ /* 0x000e680000000800 */
[----:B------:R-:W-:Y:S01]  /*4800*/  @!P3 FMUL R154, R154, 0.5 ;  /* 0x3f0000009a9ab820 */ /* 0x000fe20000400000 */
[----:B--2---:R-:W-:Y:S01]  /*4810*/  @!P4 FMUL R170, R170, R170 ;  /* 0x000000aaaaaac220 */ /* 0x004fe20000400000 */
[----:B------:R-:W-:Y:S02]  /*4820*/  FSETP.GEU.AND P4, PT, R175, -126, PT ;  /* 0xc2fc0000af00780b */ /* 0x000fe40003f8e000 */
[----:B------:R2:W3:Y:S04]  /*4830*/  MUFU.EX2 R178, R154 ;  /* 0x0000009a00b27308 */ /* 0x0004e80000000800 */
[----:B------:R-:W-:-:S04]  /*4840*/  @!P2 FMUL R171, R171, 0.5 ;  /* 0x3f000000ababa820 */ /* 0x000fc80000400000 */
[----:B------:R-:W4:Y:S01]  /*4850*/  MUFU.EX2 R167, R167 ;  /* 0x000000a700a77308 */ /* 0x000f220000000800 */
[----:B-1----:R-:W-:Y:S01]  /*4860*/  @!P6 FMUL R174, R174, R174 ;  /* 0x000000aeaeaee220 */ /* 0x002fe20000400000 */
[----:B------:R-:W-:Y:S01]  /*4870*/  FSETP.GEU.AND P6, PT, R179, -126, PT ;  /* 0xc2fc0000b300780b */ /* 0x000fe20003fce000 */
[----:B--2---:R-:W-:Y:S01]  /*4880*/  FADD R154, R157, R172 ;  /* 0x000000ac9d9a7221 */ /* 0x004fe20000000000 */
[----:B------:R-:W-:Y:S01]  /*4890*/  @!P4 FMUL R175, R175, 0.5 ;  /* 0x3f000000afafc820 */ /* 0x000fe20000400000 */
[----:B------:R-:W-:-:S03]  /*48a0*/  FADD R21, R155, R174 ;  /* 0x000000ae9b157221 */ /* 0x000fc60000000000 */
[----:B------:R-:W1:Y:S01]  /*48b0*/  MUFU.EX2 R171, R171 ;  /* 0x000000ab00ab7308 */ /* 0x000e620000000800 */
[----:B---3--:R-:W-:Y:S01]  /*48c0*/  @!P3 FMUL R178, R178, R178 ;  /* 0x000000b2b2b2b220 */ /* 0x008fe20000400000 */
[----:B------:R-:W-:-:S05]  /*48d0*/  FSETP.GEU.AND P3, PT, R187, -126, PT ;  /* 0xc2fc0000bb00780b */ /* 0x000fca0003f6e000 */
[----:B------:R-:W-:Y:S01]  /*48e0*/  @!P6 FMUL R179, R179, 0.5 ;  /* 0x3f000000b3b3e820 */ /* 0x000fe20000400000 */
[----:B------:R2:W3:Y:S01]  /*48f0*/  MUFU.EX2 R180, R175 ;  /* 0x000000af00b47308 */ /* 0x0004e20000000800 */
[----:B----4-:R-:W-:Y:S01]  /*4900*/  @!P5 FMUL R167, R167, R167 ;  /* 0x000000a7a7a7d220 */ /* 0x010fe20000400000 */
[----:B------:R-:W-:-:S05]  /*4910*/  FSETP.GEU.AND P5, PT, R182, -126, PT ;  /* 0xc2fc0000b600780b */ /* 0x000fca0003fae000 */
[----:B------:R-:W-:Y:S01]  /*4920*/  @!P3 FMUL R187, R187, 0.5 ;  /* 0x3f000000bbbbb820 */ /* 0x000fe20000400000 */
[----:B------:R4:W5:Y:S01]  /*4930*/  MUFU.EX2 R183, R179 ;  /* 0x000000b300b77308 */ /* 0x0009620000000800 */
[----:B-1----:R-:W-:Y:S01]  /*4940*/  @!P2 FMUL R171, R171, R171 ;  /* 0x000000abababa220 */ /* 0x002fe20000400000 */
[----:B------:R-:W-:Y:S01]  /*4950*/  FSETP.GEU.AND P2, PT, R20, -126, PT ;  /* 0xc2fc00001400780b */ /* 0x000fe20003f4e000 */
[----:B--2---:R-:W-:Y:S02]  /*4960*/  FADD R175, R165, R176 ;  /* 0x000000b0a5af7221 */ /* 0x004fe40000000000 */
[----:B------:R-:W-:Y:S02]  /*4970*/  FADD R185, R162, R171 ;  /* 0x000000aba2b97221 */ /* 0x000fe40000000000 */
[----:B------:R-:W-:Y:S01]  /*4980*/  @!P5 FMUL R182, R182, 0.5 ;  /* 0x3f000000b6b6d820 */ /* 0x000fe20000400000 */
[----:B------:R-:W1:Y:S01]  /*4990*/  MUFU.EX2 R187, R187 ;  /* 0x000000bb00bb7308 */ /* 0x000e620000000800 */
[----:B---3--:R-:W-:Y:S01]  /*49a0*/  @!P4 FMUL R180, R180, R180 ;  /* 0x000000b4b4b4c220 */ /* 0x008fe20000400000 */
[----:B------:R-:W-:Y:S01]  /*49b0*/  FSETP.GEU.AND P4, PT, R186, -126, PT ;  /* 0xc2fc0000ba00780b */ /* 0x000fe20003f8e000 */
[----:B----4-:R-:W-:Y:S01]  /*49c0*/  FADD R179, R19, R154 ;  /* 0x0000009a13b37221 */ /* 0x010fe20000000000 */
[----:B------:R-:W-:Y:S01]  /*49d0*/  FADD R154, R153, R168 ;  /* 0x000000a8999a7221 */ /* 0x000fe20000000000 */
[----:B------:R-:W-:Y:S01]  /*49e0*/  FADD R19, R152, R169 ;  /* 0x000000a998137221 */ /* 0x000fe20000000000 */
[----:B------:R-:W-:Y:S01]  /*49f0*/  FADD R190, R161, R180 ;  /* 0x000000b4a1be7221 */ /* 0x000fe20000000000 */
[----:B------:R-:W-:Y:S01]  /*4a00*/  @!P2 FMUL R20, R20, 0.5 ;  /* 0x3f0000001414a820 */ /* 0x000fe20000400000 */
[----:B------:R2:W3:Y:S01]  /*4a10*/  MUFU.EX2 R188, R182 ;  /* 0x000000b600bc7308 */ /* 0x0004e20000000800 */
[----:B------:R-:W-:Y:S01]  /*4a20*/  FADD R154, R154, R175 ;  /* 0x000000af9a9a7221 */ /* 0x000fe20000000000 */
[----:B-----5:R-:W-:Y:S01]  /*4a30*/  @!P6 FMUL R183, R183, R183 ;  /* 0x000000b7b7b7e220 */ /* 0x020fe20000400000 */
[----:B------:R-:W-:Y:S01]  /*4a40*/  FADD R175, R158, R167 ;  /* 0x000000a79eaf7221 */ /* 0x000fe20000000000 */
[----:B------:R-:W-:Y:S01]  /*4a50*/  FADD R21, R21, R190 ;  /* 0x000000be15157221 */ /* 0x000fe20000000000 */
[----:B------:R-:W-:Y:S01]  /*4a60*/  FADD R154, R179, R154 ;  /* 0x0000009ab39a7221 */ /* 0x000fe20000000000 */
[----:B------:R-:W-:Y:S01]  /*4a70*/  FADD R192, R166, R183 ;  /* 0x000000b7a6c07221 */ /* 0x000fe20000000000 */
[----:B------:R-:W-:Y:S01]  /*4a80*/  @!P4 FMUL R186, R186, 0.5 ;  /* 0x3f000000babac820 */ /* 0x000fe20000400000 */
[----:B------:R-:W4:Y:S01]  /*4a90*/  MUFU.EX2 R20, R20 ;  /* 0x0000001400147308 */ /* 0x000f220000000800 */
[----:B--2---:R-:W-:Y:S01]  /*4aa0*/  FADD R182, R160, R177 ;  /* 0x000000b1a0b67221 */ /* 0x004fe20000000000 */
[----:B-1----:R-:W-:Y:S01]  /*4ab0*/  @!P3 FMUL R187, R187, R187 ;  /* 0x000000bbbbbbb220 */ /* 0x002fe20000400000 */
[----:B------:R-:W-:Y:S01]  /*4ac0*/  FADD R175, R175, R192 ;  /* 0x000000c0afaf7221 */ /* 0x000fe20000000000 */
[----:B------:R-:W-:Y:S01]  /*4ad0*/  F2FP.BF16.F32.PACK_AB R160, R157, R160 ;  /* 0x000000a09da0723e */ /* 0x000fe200000010ff */
[----:B------:R-:W-:Y:S01]  /*4ae0*/  FADD R19, R19, R182 ;  /* 0x000000b613137221 */ /* 0x000fe20000000000 */
[----:B------:R-:W-:Y:S01]  /*4af0*/  FADD R194, R170, R187 ;  /* 0x000000bbaac27221 */ /* 0x000fe20000000000 */
[----:B------:R-:W-:Y:S01]  /*4b00*/  FADD R182, R159, R178 ;  /* 0x000000b29fb67221 */ /* 0x000fe20000000000 */
[----:B------:R-:W1:Y:S01]  /*4b10*/  MUFU.EX2 R186, R186 ;  /* 0x000000ba00ba7308 */ /* 0x000e620000000800 */
[----:B---3--:R-:W-:Y:S01]  /*4b20*/  @!P5 FMUL R188, R188, R188 ;  /* 0x000000bcbcbcd220 */ /* 0x008fe20000400000 */
[----:B------:R-:W-:Y:S01]  /*4b30*/  FADD R19, R19, R184 ;  /* 0x000000b813137221 */ /* 0x000fe20000000000 */
[----:B------:R-:W-:Y:S01]  /*4b40*/  FADD R194, R185, R194 ;  /* 0x000000c2b9c27221 */ /* 0x000fe20000000000 */
[----:B------:R-:W-:Y:S01]  /*4b50*/  F2FP.BF16.F32.PACK_AB R161, R166, R161 ;  /* 0x000000a1a6a1723e */ /* 0x000fe200000010ff */
[----:B------:R-:W-:Y:S01]  /*4b60*/  FADD R189, R163, R188 ;  /* 0x000000bca3bd7221 */ /* 0x000fe20000000000 */
[----:B------:R-:W-:Y:S01]  /*4b70*/  FADD R19, R19, R154 ;  /* 0x0000009a13137221 */ /* 0x000fe20000000000 */
[----:B------:R-:W-:Y:S01]  /*4b80*/  MOV R154, UR60 ;  /* 0x0000003c009a7c02 */ /* 0x000fe20008000f00 */
[----:B------:R-:W-:Y:S01]  /*4b90*/  FADD R194, R175, R194 ;  /* 0x000000c2afc27221 */ /* 0x000fe20000000000 */
[----:B------:R-:W-:Y:S01]  /*4ba0*/  FADD R182, R182, R189 ;  /* 0x000000bdb6b67221 */ /* 0x000fe20000000000 */
[----:B----4-:R-:W-:Y:S01]  /*4bb0*/  @!P2 FMUL R20, R20, R20 ;  /* 0x000000141414a220 */ /* 0x010fe20000400000 */
[----:B------:R-:W-:-:S02]  /*4bc0*/  F2FP.BF16.F32.PACK_AB R152, R23, R152 ;  /* 0x000000981798723e */ /* 0x000fc400000010ff */
[----:B------:R-:W-:Y:S01]  /*4bd0*/  FADD R21, R21, R182 ;  /* 0x000000b615157221 */ /* 0x000fe20000000000 */
[----:B------:R-:W-:Y:S01]  /*4be0*/  FFMA R15, R20, R15, R19 ;  /* 0x0000000f140f7223 */ /* 0x000fe20000000013 */
[----:B------:R-:W-:Y:S01]  /*4bf0*/  SHF.L.U32 R19, R154, 0x1f, RZ ;  /* 0x0000001f9a137819 */ /* 0x000fe200000006ff */
[----:B------:R-:W-:Y:S01]  /*4c00*/  FMUL R24, R24, R20 ;  /* 0x0000001418187220 */ /* 0x000fe20000400000 */
[----:B------:R-:W-:Y:S01]  /*4c10*/  F2FP.BF16.F32.PACK_AB R154, R153, R18 ;  /* 0x00000012999a723e */ /* 0x000fe200000010ff */
[----:B------:R-:W-:Y:S01]  /*4c20*/  FADD R21, R21, R194 ;  /* 0x000000c215157221 */ /* 0x000fe20000000000 */
[----:B-1----:R-:W-:Y:S01]  /*4c30*/  @!P4 FMUL R186, R186, R186 ;  /* 0x000000bababac220 */ /* 0x002fe20000400000 */
[----:B------:R-:W-:Y:S01]  /*4c40*/  F2FP.BF16.F32.PACK_AB R153, R158, R155 ;  /* 0x0000009b9e99723e */ /* 0x000fe200000010ff */
[----:B------:R1:W2:Y:S01]  /*4c50*/  SYNCS.PHASECHK.TRANS64.TRYWAIT P2, [UR5+0x38000], R19 ;  /* 0x03800013ff0075a7 */ /* 0x0002a20008040145 */
[----:B------:R-:W-:Y:S01]  /*4c60*/  F2FP.BF16.F32.PACK_AB R155, R162, R159 ;  /* 0x0000009fa29b723e */ /* 0x000fe200000010ff */
[----:B------:R-:W-:Y:S01]  /*4c70*/  FFMA R3, R186, R3, R21 ;  /* 0x00000003ba037223 */ /* 0x000fe20000000015 */
[----:B------:R-:W-:Y:S01]  /*4c80*/  F2FP.BF16.F32.PACK_AB R162, R165, R156 ;  /* 0x0000009ca5a2723e */ /* 0x000fe200000010ff */
[-C--:B------:R-:W-:Y:S01]  /*4c90*/  FMUL R25, R25, R20.reuse ;  /* 0x0000001419197220 */ /* 0x080fe20000400000 */
[----:B------:R-:W-:Y:S01]  /*4ca0*/  F2FP.BF16.F32.PACK_AB R156, R164, R169 ;  /* 0x000000a9a49c723e */ /* 0x000fe200000010ff */
[-C--:B------:R-:W-:Y:S01]  /*4cb0*/  FMUL R28, R28, R20.reuse ;  /* 0x000000141c1c7220 */ /* 0x080fe20000400000 */
        /* <DEDUP_REMOVED lines=60> */
[----:B------:R-:W-:Y:S01]  /*5080*/  FMUL R149, R149, R20 ;  /* 0x0000001495957220 */ /* 0x000fe20000400000 */
        /* <DEDUP_REMOVED lines=64> */
[----:B------:R-:W-:-:S02]  /*5490*/  F2FP.BF16.F32.PACK_AB R163, R170, R163 ;  /* 0x000000a3aaa3723e */ /* 0x000fc400000010ff */
[----:B------:R-:W-:Y:S02]  /*54a0*/  F2FP.BF16.F32.PACK_AB R157, R167, R174 ;  /* 0x000000aea79d723e */ /* 0x000fe400000010ff */
[----:B------:R-:W-:Y:S02]  /*54b0*/  F2FP.BF16.F32.PACK_AB R158, R168, R173 ;  /* 0x000000ada89e723e */ /* 0x000fe400000010ff */
[----:B------:R-:W-:Y:S02]  /*54c0*/  F2FP.BF16.F32.PACK_AB R159, R171, R178 ;  /* 0x000000b2ab9f723e */ /* 0x000fe400000010ff */
[----:B------:R-:W-:Y:S02]  /*54d0*/  F2FP.BF16.F32.PACK_AB R164, R172, R177 ;  /* 0x000000b1aca4723e */ /* 0x000fe400000010ff */
[----:B------:R-:W-:Y:S02]  /*54e0*/  F2FP.BF16.F32.PACK_AB R165, R183, R180 ;  /* 0x000000b4b7a5723e */ /* 0x000fe400000010ff */
[----:B------:R-:W-:Y:S01]  /*54f0*/  F2FP.BF16.F32.PACK_AB R166, R176, R181 ;  /* 0x000000b5b0a6723e */ /* 0x000fe200000010ff */
[----:B-12---:R-:W-:Y:S06]  /*5500*/  @!P0 BRA `(.L_x_27) ;  /* 0x0000000000048947 */ /* 0x006fec0003800000 */
[----:B------:R-:W-:Y:S01]  /*5510*/  BPT.TRAP 0x1 ;  /* 0x000000040000795c */ /* 0x000fe20000300000 */
.L_x_27:
[----:B------:R-:W-:Y:S05]  /*5520*/  @P2 BRA `(.L_x_28) ;  /* 0x0000000000082947 */ /* 0x000fea0003800000 */
[----:B------:R-:W1:Y:S02]  /*5530*/  SYNCS.PHASECHK.TRANS64.TRYWAIT P2, [UR5+0x38000], R19 ;  /* 0x03800013ff0075a7 */ /* 0x000e640008040145 */
[----:B-1----:R-:W-:Y:S05]  /*5540*/  @!P2 BRA `(.L_x_29) ;  /* 0x000000700098a947 */ /* 0x002fea0003800000 */
.L_x_28:
[----:B------:R-:W-:Y:S01]  /*5550*/  R2UR UR5, R22 ;  /* 0x00000000160572ca */ /* 0x000fe200000e0000 */
[----:B------:R-:W-:Y:S01]  /*5560*/  WARPGROUP.ARRIVE ;  /* 0x00000000000079c5 */ /* 0x000fe20000000000 */
[----:B------:R-:W-:Y:S01]  /*5570*/  UMOV UR11, 0x40000040 ;  /* 0x40000040000b7882 */ /* 0x000fe20000000000 */
[----:B------:R-:W-:Y:S01]  /*5580*/  UMOV UR15, 0x40000040 ;  /* 0x40000040000f7882 */ /* 0x000fe20000000000 */
[----:B------:R-:W-:-:S09]  /*5590*/  F2FP.BF16.F32.PACK_AB R167, R187, R188 ;  /* 0x000000bcbba7723e */ /* 0x000fd200000010ff */
[----:B------:R-:W-:-:S04]  /*55a0*/  ULEA UR10, UR4, UR5, 0xb ;  /* 0x00000005040a7291 */ /* 0x000fc8000f8e583f */
[----:B------:R-:W-:-:S05]  /*55b0*/  UIADD3 UR14, UR10, 0x80, URZ ;  /* 0x000000800a0e7890 */ /* 0x000fca000fffe03f */
[----:B------:R-:W-:Y:S01]  /*55c0*/  HGMMA.64x256x16.F32.BF16 R24, R152, gdesc[UR8].tnspB, R24, gsb0 ;  /* 0x43e0000898187df0 */ /* 0x000fe20008001818 */
[----:B------:R-:W-:Y:S02]  /*55d0*/  UMOV UR11, 0x40000040 ;  /* 0x40000040000b7882 */ /* 0x000fe40000000000 */
[----:B------:R-:W-:Y:S02]  /*55e0*/  WARPGROUP.DEPBAR.LE gsb0, 0x0 ;  /* 0x00008000000079c5 */ /* 0x000fe40000010000 */
[----:B------:R-:W-:-:S15]  /*55f0*/  WARPGROUP.ARRIVE ;  /* 0x00000000000079c5 */ /* 0x000fde0000000000 */
[----:B------:R-:W-:-:S08]  /*5600*/  NOP ;  /* 0x0000000000007918 */ /* 0x000fd00000000000 */
[----:B------:R-:W-:Y:S01]  /*5610*/  HGMMA.64x256x16.F32.BF16 R24, R160, gdesc[UR12].tnspB, R24, gsb0 ;  /* 0x43e0000ca0187df0 */ /* 0x000fe20008001818 */
[----:B------:R-:W-:Y:S01]  /*5620*/  UIADD3 UR14, UR10, 0x100, URZ ;  /* 0x000001000a0e7890 */ /* 0x000fe2000fffe03f */
[----:B------:R-:W-:Y:S01]  /*5630*/  UMOV UR15, 0x40000040 ;  /* 0x40000040000f7882 */ /* 0x000fe20000000000 */
[----:B------:R-:W-:Y:S01]  /*5640*/  UIADD3 UR10, UR10, 0x180, URZ ;  /* 0x000001800a0a7890 */ /* 0x000fe2000fffe03f */
[----:B------:R-:W-:Y:S02]  /*5650*/  WARPGROUP.DEPBAR.LE gsb0, 0x0 ;  /* 0x00008000000079c5 */ /* 0x000fe40000010000 */
[----:B------:R-:W-:-:S15]  /*5660*/  WARPGROUP.ARRIVE ;  /* 0x00000000000079c5 */ /* 0x000fde0000000000 */
[----:B------:R-:W-:-:S07]  /*5670*/  NOP ;  /* 0x0000000000007918 */ /* 0x000fce0000000000 */
[----:B------:R-:W-:Y:S03]  /*5680*/  HGMMA.64x256x16.F32.BF16 R24, R156, gdesc[UR12].tnspB, R24, gsb0 ;  /* 0x43e0000c9c187df0 */ /* 0x000fe60008001818 */
[----:B------:R-:W-:Y:S02]  /*5690*/  WARPGROUP.DEPBAR.LE gsb0, 0x0 ;  /* 0x00008000000079c5 */ /* 0x000fe40000010000 */
[----:B------:R-:W-:-:S15]  /*56a0*/  WARPGROUP.ARRIVE ;  /* 0x00000000000079c5 */ /* 0x000fde0000000000 */
[----:B------:R-:W-:-:S08]  /*56b0*/  NOP ;  /* 0x0000000000007918 */ /* 0x000fd00000000000 */
[----:B------:R-:W-:Y:S03]  /*56c0*/  HGMMA.64x256x16.F32.BF16 R24, R164, gdesc[UR8].tnspB, R24, gsb0 ;  /* 0x43e00008a4187df0 */ /* 0x000fe60008001818 */
[----:B------:R-:W-:Y:S02]  /*56d0*/  WARPGROUP.DEPBAR.LE gsb0, 0x0 ;  /* 0x00008000000079c5 */ /* 0x000fe40000010000 */
[----:B------:R-:W-:Y:S05]  /*56e0*/  @!P0 BRA `(.L_x_30) ;  /* 0x0000000000048947 */ /* 0x000fea0003800000 */
[----:B------:R-:W-:Y:S01]  /*56f0*/  BPT.TRAP 0x1 ;  /* 0x000000040000795c */ /* 0x000fe20000300000 */
.L_x_30:
[----:B------:R-:W-:-:S04]  /*5700*/  ULEA UR5, UR7, UR61, 0x3 ;  /* 0x0000003d07057291 */ /* 0x000fc8000f8e183f */
[----:B------:R-:W-:-:S04]  /*5710*/  UIADD3 UR5, UR5, 0x38028, URZ ;  /* 0x0003802805057890 */ /* 0x000fc8000fffe03f */
[----:B------:R-:W-:-:S09]  /*5720*/  UPRMT UR5, URZ, 0x654, UR5 ;  /* 0x000006543f057896 */ /* 0x000fd20008000005 */
[----:B------:R-:W-:Y:S01]  /*5730*/  SYNCS.ARRIVE.TRANS64.RED.A1T0 RZ, [UR5], RZ ;  /* 0x000000ffffff79a7 */ /* 0x000fe20008100405 */
[----:B------:R-:W-:Y:S05]  /*5740*/  @P1 BRA `(.L_x_31) ;  /* 0x0000000000041947 */ /* 0x000fea0003800000 */
[----:B------:R-:W-:Y:S01]  /*5750*/  BPT.TRAP 0x1 ;  /* 0x000000040000795c */ /* 0x000fe20000300000 */
.L_x_31:
[----:B------:R-:W-:-:S04]  /*5760*/  UIADD3 UR7, UR7, 0x1, URZ ;  /* 0x0000000107077890 */ /* 0x000fc8000fffe03f */
[----:B------:R-:W-:-:S04]  /*5770*/  UISETP.NE.AND UP0, UPT, UR7, 0x5, UPT ;  /* 0x000000050700788c */ /* 0x000fc8000bf05270 */
[----:B------:R-:W-:Y:S01]  /*5780*/  USEL UR7, UR7, URZ, UP0 ;  /* 0x0000003f07077287 */ /* 0x000fe20008000000 */
[----:B------:R-:W-:Y:S11]  /*5790*/  @!P0 BRA `(.L_x_32) ;  /* 0x0000000000048947 */ /* 0x000ff60003800000 */
[----:B------:R-:W-:Y:S01]  /*57a0*/  BPT.TRAP 0x1 ;  /* 0x000000040000795c */ /* 0x000fe20000300000 */
.L_x_32:
[----:B------:R-:W-:-:S04]  /*57b0*/  ULEA UR5, UR7, UR61, 0x3 ;  /* 0x0000003d07057291 */ /* 0x000fc8000f8e183f */
[----:B------:R-:W-:-:S04]  /*57c0*/  UIADD3 UR5, UR5, 0x38028, URZ ;  /* 0x0003802805057890 */ /* 0x000fc8000fffe03f */
[----:B------:R-:W-:-:S09]  /*57d0*/  UPRMT UR5, URZ, 0x654, UR5 ;  /* 0x000006543f057896 */ /* 0x000fd20008000005 */
[----:B------:R-:W-:Y:S01]  /*57e0*/  SYNCS.ARRIVE.TRANS64.RED.A1T0 RZ, [UR5], RZ ;  /* 0x000000ffffff79a7 */ /* 0x000fe20008100405 */
[----:B------:R-:W-:Y:S05]  /*57f0*/  @P1 BRA `(.L_x_33) ;  /* 0x0000000000041947 */ /* 0x000fea0003800000 */
[----:B------:R-:W-:Y:S01]  /*5800*/  BPT.TRAP 0x1 ;  /* 0x000000040000795c */ /* 0x000fe20000300000 */
.L_x_33:
[----:B------:R-:W-:Y:S01]  /*5810*/  UISETP.GT.AND UP3, UPT, UR56, 0x2, UPT ;  /* 0x000000023800788c */ /* 0x000fe2000bf64270 */
[----:B------:R-:W-:Y:S01]  /*5820*/  IADD3 R16, R16, 0x40, RZ ;  /* 0x0000004010107810 */ /* 0x000fe20007ffe0ff */
[----:B------:R-:W-:Y:S01]  /*5830*/  UIADD3 UR4, UR4, 0x1, URZ ;  /* 0x0000000104047890 */ /* 0x000fe2000fffe03f */
[----:B-1----:R-:W-:Y:S01]  /*5840*/  MOV R19, R17 ;  /* 0x0000001100137202 */ /* 0x002fe20000000f00 */
[----:B------:R-:W-:Y:S01]  /*5850*/  UIADD3 UR7, UR7, 0x1, URZ ;  /* 0x0000000107077890 */ /* 0x000fe2000fffe03f */
[----:B------:R-:W-:Y:S01]  /*5860*/  MOV R21, R14 ;  /* 0x0000000e00157202 */ /* 0x000fe20000000f00 */
[----:B------:R-:W-:Y:S01]  /*5870*/  UISETP.NE.AND UP2, UPT, UR4, 0x5, UPT ;  /* 0x000000050400788c */ /* 0x000fe2000bf45270 */
[----:B------:R-:W-:Y:S01]  /*5880*/  PLOP3.LUT P2, PT, PT, PT, UP3, 0x80, 0x0 ;  /* 0x000000000000781c */ /* 0x000fe20003f4f038 */
[----:B------:R-:W-:Y:S02]  /*5890*/  UIADD3 UR10, UR56, -0x1, URZ ;  /* 0xffffffff380a7890 */ /* 0x000fe4000fffe03f */
[----:B------:R-:W-:-:S02]  /*58a0*/  UISETP.NE.AND UP0, UPT, UR7, 0x5, UPT ;  /* 0x000000050700788c */ /* 0x000fc4000bf05270 */
[----:B------:R-:W-:Y:S02]  /*58b0*/  USEL UR5, URZ, 0x1, UP2 ;  /* 0x000000013f057887 */ /* 0x000fe40009000000 */
[----:B------:R-:W-:Y:S02]  /*58c0*/  USEL UR7, UR7, URZ, UP0 ;  /* 0x0000003f07077287 */ /* 0x000fe40008000000 */
[----:B------:R-:W-:Y:S02]  /*58d0*/  USEL UR4, UR4, URZ, UP2 ;  /* 0x0000003f04047287 */ /* 0x000fe40009000000 */
[----:B------:R-:W-:Y:S01]  /*58e0*/  ULOP3.LUT UR60, UR60, UR5, URZ, 0x3c, !UPT ;  /* 0x000000053c3c7292 */ /* 0x000fe2000f8e3c3f */
[----:B------:R-:W-:Y:S01]  /*58f0*/  UMOV UR56, UR10 ;  /* 0x0000000a00387c82 */ /* 0x000fe20008000000 */
[----:B------:R-:W-:Y:S10]  /*5900*/  @P2 BRA `(.L_x_34) ;  /* 0xffffffd800f02947 */ /* 0x000ff4000383ffff */
[----:B------:R-:W-:-:S07]  /*5910*/  MOV R184, UR10 ;  /* 0x0000000a00b87c02 */ /* 0x000fce0008000f00 */
.L_x_23:
[----:B------:R-:W-:-:S13]  /*5920*/  R2UR UR5, R184 ;  /* 0x00000000b80572ca */ /* 0x000fda00000e0000 */
[----:B------:R-:W-:-:S06]  /*5930*/  UISETP.GE.AND UP0, UPT, UR5, 0x1, UPT ;  /* 0x000000010500788c */ /* 0x000fcc000bf06270 */
[----:B------:R-:W-:-:S13]  /*5940*/  PLOP3.LUT P2, PT, PT, PT, UP0, 0x80, 0x0 ;  /* 0x000000000000781c */ /* 0x000fda0003f4f008 */
[----:B------:R-:W-:Y:S05]  /*5950*/  @!P2 BRA `(.L_x_35) ;  /* 0x0000002400f0a947 */ /* 0x000fea0003800000 */
[----:B-1----:R-:W-:Y:S01]  /*5960*/  MOV R19, R17 ;  /* 0x0000001100137202 */ /* 0x002fe20000000f00 */
[----:B------:R-:W-:Y:S01]  /*5970*/  ULDC UR6, c[0x0][0x604] ;  /* 0x0001810000067ab9 */ /* 0x000fe20000000800 */
[----:B------:R-:W-:-:S07]  /*5980*/  MOV R18, R14 ;  /* 0x0000000e00127202 */ /* 0x000fce0000000f00 */
.L_x_46:
[----:B------:R-:W-:Y:S05]  /*5990*/  @!P0 BRA `(.L_x_36) ;  /* 0x0000000000048947 */ /* 0x000fea0003800000 */
[----:B------:R-:W-:Y:S01]  /*59a0*/  BPT.TRAP 0x1 ;  /* 0x000000040000795c */ /* 0x000fe20000300000 */
.L_x_36:
[----:B------:R-:W-:Y:S01]  /*59b0*/  ULEA UR5, UR4, UR61, 0x3 ;  /* 0x0000003d04057291 */ /* 0x000fe2000f8e183f */
[----:B------:R-:W-:-:S04]  /*59c0*/  MOV R14, UR60 ;  /* 0x0000003c000e7c02 */ /* 0x000fc80008000f00 */
[----:B------:R-:W-:-:S04]  /*59d0*/  SHF.L.U32 R14, R14, 0x1f, RZ ;  /* 0x0000001f0e0e7819 */ /* 0x000fc800000006ff */
[----:B------:R-:W1:Y:S02]  /*59e0*/  SYNCS.PHASECHK.TRANS64.TRYWAIT P2, [UR5+0x38000], R14 ;  /* 0x0380000eff0075a7 */ /* 0x000e640008040145 */
[----:B-1----:R-:W-:Y:S05]  /*59f0*/  @!P2 BRA `(.L_x_37) ;  /* 0x0000006c0084a947 */ /* 0x002fea0003800000 */
.L_x_118:
[----:B------:R-:W-:Y:S01]  /*5a00*/  R2UR UR5, R0 ;  /* 0x00000000000572ca */ /* 0x000fe200000e0000 */
[----:B------:R-:W-:Y:S01]  /*5a10*/  WARPGROUP.ARRIVE ;  /* 0x00000000000079c5 */ /* 0x000fe20000000000 */
[----:B------:R-:W-:Y:S01]  /*5a20*/  R2UR UR56, R4 ;  /* 0x00000000043872ca */ /* 0x000fe200000e0000 */
[----:B------:R-:W-:Y:S01]  /*5a30*/  UMOV UR59, 0x40000040 ;  /* 0x40000040003b7882 */ /* 0x000fe20000000000 */
[----:B------:R-:W-:Y:S01]  /*5a40*/  R2UR UR57, R5 ;  /* 0x00000000053972ca */ /* 0x000fe200000e0000 */
[----:B------:R-:W-:Y:S01]  /*5a50*/  UMOV UR11, 0x40000040 ;  /* 0x40000040000b7882 */ /* 0x000fe20000000000 */
[----:B------:R-:W-:Y:S01]  /*5a60*/  UMOV UR15, 0x40000040 ;  /* 0x40000040000f7882 */ /* 0x000fe20000000000 */
[----:B------:R-:W-:Y:S01]  /*5a70*/  UMOV UR19, 0x40000040 ;  /* 0x4000004000137882 */ /* 0x000fe20000000000 */
[----:B------:R-:W-:Y:S01]  /*5a80*/  UMOV UR23, 0x40000040 ;  /* 0x4000004000177882 */ /* 0x000fe20000000000 */
[----:B------:R-:W-:Y:S01]  /*5a90*/  UMOV UR27, 0x40000040 ;  /* 0x40000040001b7882 */ /* 0x000fe20000000000 */
[----:B------:R-:W-:Y:S01]  /*5aa0*/  UMOV UR31, 0x40000040 ;  /* 0x40000040001f7882 */ /* 0x000fe20000000000 */
[----:B------:R-:W-:Y:S01]  /*5ab0*/  UMOV UR35, 0x40000040 ;  /* 0x4000004000237882 */ /* 0x000fe20000000000 */
[----:B------:R-:W-:Y:S01]  /*5ac0*/  UMOV UR39, 0x40000040 ;  /* 0x4000004000277882 */ /* 0x000fe20000000000 */
[----:B------:R-:W-:Y:S01]  /*5ad0*/  ULEA UR5, UR4, UR5, 0xb ;  /* 0x0000000504057291 */ /* 0x000fe2000f8e583f */
[----:B------:R-:W-:Y:S01]  /*5ae0*/  UMOV UR43, 0x40000040 ;  /* 0x40000040002b7882 */ /* 0x000fe20000000000 */
[----:B------:R-:W-:-:S02]  /*5af0*/  UMOV UR47, 0x40000040 ;  /* 0x40000040002f7882 */ /* 0x000fc40000000000 */
[----:B------:R-:W-:Y:S02]  /*5b00*/  UIADD3 UR10, UR5, 0x6, URZ ;  /* 0x00000006050a7890 */ /* 0x000fe4000fffe03f */
[----:B------:R-:W-:Y:S02]  /*5b10*/  UIADD3 UR14, UR5, 0x200, URZ ;  /* 0x00000200050e7890 */ /* 0x000fe4000fffe03f */
[----:B------:R-:W-:Y:S01]  /*5b20*/  UMOV UR58, UR5 ;  /* 0x00000005003a7c82 */ /* 0x000fe20008000000 */
[----:B------:R-:W-:Y:S01]  /*5b30*/  UIADD3 UR18, UR5, 0x202, URZ ;  /* 0x0000020205127890 */ /* 0x000fe2000fffe03f */
[----:B------:R-:W-:Y:S01]  /*5b40*/  HGMMA.64x64x16.F32.BF16 R152, gdesc[UR56], RZ, !UPT, gsb0 ;  /* 0x00e00000389879f0 */ /* 0x000fe2000c0018ff */
[----:B------:R-:W-:Y:S01]  /*5b50*/  R2UR UR56, R6 ;  /* 0x00000000063872ca */ /* 0x000fe200000e0000 */
[----:B------:R-:W-:Y:S01]  /*5b60*/  UIADD3 UR58, UR5, 0x2, URZ ;  /* 0x00000002053a7890 */ /* 0x000fe2000fffe03f */
[----:B------:R-:W-:Y:S01]  /*5b70*/  R2UR UR57, R7 ;  /* 0x00000000073972ca */ /* 0x000fe200000e0000 */
[----:B------:R-:W-:Y:S01]  /*5b80*/  UMOV UR59, 0x40000040 ;  /* 0x40000040003b7882 */ /* 0x000fe20000000000 */
[----:B------:R-:W-:-:S02]  /*5b90*/  UIADD3 UR22, UR5, 0x204, URZ ;  /* 0x0000020405167890 */ /* 0x000fc4000fffe03f */
[----:B------:R-:W-:Y:S02]  /*5ba0*/  UIADD3 UR26, UR5, 0x206, URZ ;  /* 0x00000206051a7890 */ /* 0x000fe4000fffe03f */
[----:B------:R-:W-:Y:S02]  /*5bb0*/  UIADD3 UR30, UR5, 0x400, URZ ;  /* 0x00000400051e7890 */ /* 0x000fe4000fffe03f */
[----:B------:R-:W-:Y:S02]  /*5bc0*/  UIADD3 UR34, UR5, 0x402, URZ ;  /* 0x0000040205227890 */ /* 0x000fe4000fffe03f */
[----:B------:R-:W-:Y:S02]  /*5bd0*/  UIADD3 UR38, UR5, 0x404, URZ ;  /* 0x0000040405267890 */ /* 0x000fe4000fffe03f */
[----:B------:R-:W-:Y:S02]  /*5be0*/  UIADD3 UR42, UR5, 0x406, URZ ;  /* 0x00000406052a7890 */ /* 0x000fe4000fffe03f */
[----:B------:R-:W-:-:S02]  /*5bf0*/  UIADD3 UR46, UR5, 0x600, URZ ;  /* 0x00000600052e7890 */ /* 0x000fc4000fffe03f */
        /* <DEDUP_REMOVED lines=14> */
[----:B------:R-:W-:Y:S02]  /*5ce0*/  WARPGROUP.DEPBAR.LE gsb0, 0x0 ;  /* 0x00008000000079c5 */ /* 0x000fe40000010000 */
[----:B------:R-:W-:-:S09]  /*5cf0*/  WARPGROUP.ARRIVE ;  /* 0x00000000000079c5 */ /* 0x000fd20000000000 */
[----:B------:R-:W-:Y:S01]  /*5d00*/  HGMMA.64x64x16.F32.BF16 R152, gdesc[UR56], R152, gsb0 ;  /* 0x00e00000389879f0 */ /* 0x000fe20008001898 */
[----:B------:R-:W-:Y:S01]  /*5d10*/  R2UR UR56, R10 ;  /* 0x000000000a3872ca */ /* 0x000fe200000e0000 */
[----:B------:R-:W-:Y:S01]  /*5d20*/  UIADD3 UR58, UR5, 0x606, URZ ;  /* 0x00000606053a7890 */ /* 0x000fe2000fffe03f */
        /* <DEDUP_REMOVED lines=44> */
[----:B------:R-:W-:Y:S05]  /*5ff0*/  @!P0 BRA `(.L_x_38) ;  /* 0x0000000000048947 */ /* 0x000fea0003800000 */
[----:B------:R-:W-:Y:S01]  /*6000*/  BPT.TRAP 0x1 ;  /* 0x000000040000795c */ /* 0x000fe20000300000 */
.L_x_38:
[C---:B-1----:R-:W-:Y:S01]  /*6010*/  IADD3 R14, R16.reuse, 0x1, RZ ;  /* 0x00000001100e7810 */ /* 0x042fe20007ffe0ff */
[----:B------:R-:W-:Y:S01]  /*6020*/  ULDC UR5, c[0x0][0x28c] ;  /* 0x0000a30000057ab9 */ /* 0x000fe20000000800 */
[----:B------:R-:W-:Y:S02]  /*6030*/  IADD3 R17, R16, 0x8, RZ ;  /* 0x0000000810117810 */ /* 0x000fe40007ffe0ff */
[----:B------:R-:W-:Y:S02]  /*6040*/  ISETP.GE.AND P6, PT, R14, UR5, PT ;  /* 0x000000050e007c0c */ /* 0x000fe4000bfc6270 */
[C---:B------:R-:W-:Y:S02]  /*6050*/  IADD3 R14, R16.reuse, 0x10, RZ ;  /* 0x00000010100e7810 */ /* 0x040fe40007ffe0ff */
[----:B------:R-:W-:Y:S02]  /*6060*/  ISETP.GE.AND P5, PT, R16, UR5, PT ;  /* 0x0000000510007c0c */ /* 0x000fe4000bfa6270 */
[----:B------:R-:W-:-:S02]  /*6070*/  ISETP.GE.AND P3, PT, R17, UR5, PT ;  /* 0x0000000511007c0c */ /* 0x000fc4000bf66270 */
[----:B------:R-:W-:Y:S02]  /*6080*/  ISETP.GE.AND P4, PT, R14, UR5, PT ;  /* 0x000000050e007c0c */ /* 0x000fe4000bf86270 */
[C---:B------:R-:W-:Y:S02]  /*6090*/  IADD3 R17, R16.reuse, 0x18, RZ ;  /* 0x0000001810117810 */ /* 0x040fe40007ffe0ff */
[----:B------:R-:W-:Y:S02]  /*60a0*/  IADD3 R14, R16, 0x11, RZ ;  /* 0x00000011100e7810 */ /* 0x000fe40007ffe0ff */
[----:B------:R-:W-:Y:S02]  /*60b0*/  FSEL R23, R154, -INF , !P5 ;  /* 0xff8000009a177808 */ /* 0x000fe40006800000 */
[----:B------:R-:W-:Y:S02]  /*60c0*/  FSEL R153, R153, -INF , !P6 ;  /* 0xff80000099997808 */ /* 0x000fe40007000000 */
[----:B------:R-:W-:-:S02]  /*60d0*/  FSEL R155, R155, -INF , !P6 ;  /* 0xff8000009b9b7808 */ /* 0x000fc40007000000 */
[----:B------:R-:W-:Y:S02]  /*60e0*/  FSEL R152, R152, -INF , !P5 ;  /* 0xff80000098987808 */ /* 0x000fe40006800000 */
[----:B------:R-:W-:Y:S02]  /*60f0*/  ISETP.GE.AND P6, PT, R17, UR5, PT ;  /* 0x0000000511007c0c */ /* 0x000fe4000bfc6270 */
[----:B------:R-:W-:Y:S02]  /*6100*/  ISETP.GE.AND P5, PT, R14, UR5, PT ;  /* 0x000000050e007c0c */ /* 0x000fe4000bfa6270 */
[C---:B------:R-:W-:Y:S02]  /*6110*/  IADD3 R17, R16.reuse, 0x19, RZ ;  /* 0x0000001910117810 */ /* 0x040fe40007ffe0ff */
[----:B------:R-:W-:Y:S02]  /*6120*/  IADD3 R21, R16, 0x9, RZ ;  /* 0x0000000910157810 */ /* 0x000fe40007ffe0ff */
[----:B------:R-:W-:-:S02]  /*6130*/  FMNMX R14, R23, R18, !PT ;  /* 0x00000012170e7209 */ /* 0x000fc40007800000 */
[----:B------:R-:W-:Y:S02]  /*6140*/  FSEL R156, R156, -INF , !P3 ;  /* 0xff8000009c9c7808 */ /* 0x000fe40005800000 */
[----:B------:R-:W-:Y:S02]  /*6150*/  FSEL R158, R158, -INF , !P3 ;  /* 0xff8000009e9e7808 */ /* 0x000fe40005800000 */
[----:B------:R-:W-:Y:S02]  /*6160*/  ISETP.GE.AND P3, PT, R17, UR5, PT ;  /* 0x0000000511007c0c */ /* 0x000fe4000bf66270 */
[----:B------:R-:W-:Y:S02]  /*6170*/  ISETP.GE.AND P2, PT, R21, UR5, PT ;  /* 0x0000000515007c0c */ /* 0x000fe4000bf46270 */
[----:B------:R-:W-:Y:S02]  /*6180*/  FMNMX R17, R155, R14, !PT ;  /* 0x0000000e9b117209 */ /* 0x000fe40007800000 */
[----:B------:R-:W-:-:S02]  /*6190*/  FSEL R159, R159, -INF , !P2 ;  /* 0xff8000009f9f7808 */ /* 0x000fc40005000000 */
[----:B------:R-:W-:Y:S02]  /*61a0*/  FMNMX R14, R158, R17, !PT ;  /* 0x000000119e0e7209 */ /* 0x000fe40007800000 */
[----:B------:R-:W-:Y:S02]  /*61b0*/  FSEL R162, R162, -INF , !P4 ;  /* 0xff800000a2a27808 */ /* 0x000fe40006000000 */
[----:B------:R-:W-:Y:S02]  /*61c0*/  FMNMX R17, R159, R14, !PT ;  /* 0x0000000e9f117209 */ /* 0x000fe40007800000 */
[----:B------:R-:W-:Y:S02]  /*61d0*/  FSEL R163, R163, -INF , !P5 ;  /* 0xff800000a3a37808 */ /* 0x000fe40006800000 */
[----:B------:R-:W-:Y:S02]  /*61e0*/  FMNMX R14, R162, R17, !PT ;  /* 0x00000011a20e7209 */ /* 0x000fe40007800000 */
[----:B------:R-:W-:-:S02]  /*61f0*/  IADD3 R21, R16, 0x20, RZ ;  /* 0x0000002010157810 */ /* 0x000fc40007ffe0ff */
[----:B------:R-:W-:Y:S02]  /*6200*/  FSEL R157, R157, -INF , !P2 ;  /* 0xff8000009d9d7808 */ /* 0x000fe40005000000 */
[----:B------:R-:W-:Y:S02]  /*6210*/  FSEL R166, R166, -INF , !P6 ;  /* 0xff800000a6a67808 */ /* 0x000fe40007000000 */
[----:B------:R-:W-:Y:S02]  /*6220*/  FMNMX R17, R163, R14, !PT ;  /* 0x0000000ea3117209 */ /* 0x000fe40007800000 */
[----:B------:R-:W-:Y:S02]  /*6230*/  ISETP.GE.AND P2, PT, R21, UR5, PT ;  /* 0x0000000515007c0c */ /* 0x000fe4000bf46270 */
[----:B------:R-:W-:Y:S02]  /*6240*/  IADD3 R21, R16, 0x21, RZ ;  /* 0x0000002110157810 */ /* 0x000fe40007ffe0ff */
[----:B------:R-:W-:-:S02]  /*6250*/  FSEL R167, R167, -INF , !P3 ;  /* 0xff800000a7a77808 */ /* 0x000fc40005800000 */
[----:B------:R-:W-:Y:S02]  /*6260*/  FMNMX R14, R166, R17, !PT ;  /* 0x00000011a60e7209 */ /* 0x000fe40007800000 */
[----:B------:R-:W-:Y:S02]  /*6270*/  FSEL R161, R161, -INF , !P5 ;  /* 0xff800000a1a17808 */ /* 0x000fe40006800000 */
[----:B------:R-:W-:Y:S02]  /*6280*/  ISETP.GE.AND P5, PT, R21, UR5, PT ;  /* 0x0000000515007c0c */ /* 0x000fe4000bfa6270 */
[C---:B------:R-:W-:Y:S02]  /*6290*/  IADD3 R21, R16.reuse, 0x29, RZ ;  /* 0x0000002910157810 */ /* 0x040fe40007ffe0ff */
[----:B------:R-:W-:Y:S02]  /*62a0*/  IADD3 R154, R16, 0x28, RZ ;  /* 0x00000028109a7810 */ /* 0x000fe40007ffe0ff */
[----:B------:R-:W-:-:S02]  /*62b0*/  FSEL R170, R170, -INF , !P2 ;  /* 0xff800000aaaa7808 */ /* 0x000fc40005000000 */
[----:B------:R-:W-:Y:S02]  /*62c0*/  FMNMX R17, R167, R14, !PT ;  /* 0x0000000ea7117209 */ /* 0x000fe40007800000 */
[----:B------:R-:W-:Y:S02]  /*62d0*/  FSEL R164, R164, -INF , !P6 ;  /* 0xff800000a4a47808 */ /* 0x000fe40007000000 */
[----:B------:R-:W-:Y:S02]  /*62e0*/  FSEL R160, R160, -INF , !P4 ;  /* 0xff800000a0a07808 */ /* 0x000fe40006000000 */
[----:B------:R-:W-:Y:S02]  /*62f0*/  ISETP.GE.AND P6, PT, R21, UR5, PT ;  /* 0x0000000515007c0c */ /* 0x000fe4000bfc6270 */
[----:B------:R-:W-:Y:S02]  /*6300*/  ISETP.GE.AND P4, PT, R154, UR5, PT ;  /* 0x000000059a007c0c */ /* 0x000fe4000bf86270 */
[----:B------:R-:W-:-:S02]  /*6310*/  IADD3 R21, R16, 0x30, RZ ;  /* 0x0000003010157810 */ /* 0x000fc40007ffe0ff */
[----:B------:R-:W-:Y:S02]  /*6320*/  FSEL R171, R171, -INF , !P5 ;  /* 0xff800000abab7808 */ /* 0x000fe40006800000 */
[----:B------:R-:W-:Y:S02]  /*6330*/  FMNMX R14, R170, R17, !PT ;  /* 0x00000011aa0e7209 */ /* 0x000fe40007800000 */
[----:B------:R-:W-:Y:S02]  /*6340*/  FSEL R165, R165, -INF , !P3 ;  /* 0xff800000a5a57808 */ /* 0x000fe40005800000 */
[----:B------:R-:W-:Y:S02]  /*6350*/  ISETP.GE.AND P3, PT, R21, UR5, PT ;  /* 0x0000000515007c0c */ /* 0x000fe4000bf66270 */
[----:B------:R-:W-:Y:S02]  /*6360*/  FSEL R174, R174, -INF , !P4 ;  /* 0xff800000aeae7808 */ /* 0x000fe40006000000 */
[----:B------:R-:W-:-:S02]  /*6370*/  FMNMX R17, R171, R14, !PT ;  /* 0x0000000eab117209 */ /* 0x000fc40007800000 */
[----:B------:R-:W-:Y:S02]  /*6380*/  IADD3 R21, R16, 0x31, RZ ;  /* 0x0000003110157810 */ /* 0x000fe40007ffe0ff */
[----:B------:R-:W-:Y:S02]  /*6390*/  FSEL R168, R168, -INF , !P2 ;  /* 0xff800000a8a87808 */ /* 0x000fe40005000000 */
[----:B------:R-:W-:Y:S02]  /*63a0*/  FSEL R175, R175, -INF , !P6 ;  /* 0xff800000afaf7808 */ /* 0x000fe40007000000 */
[----:B------:R-:W-:Y:S02]  /*63b0*/  FMNMX R14, R174, R17, !PT ;  /* 0x00000011ae0e7209 */ /* 0x000fe40007800000 */
[----:B------:R-:W-:Y:S02]  /*63c0*/  ISETP.GE.AND P2, PT, R21, UR5, PT ;  /* 0x0000000515007c0c */ /* 0x000fe4000bf46270 */
[----:B------:R-:W-:-:S02]  /*63d0*/  IADD3 R21, R16, 0x38, RZ ;  /* 0x0000003810157810 */ /* 0x000fc40007ffe0ff */
[----:B------:R-:W-:Y:S02]  /*63e0*/  FSEL R17, R178, -INF , !P3 ;  /* 0xff800000b2117808 */ /* 0x000fe40005800000 */
[----:B------:R-:W-:Y:S02]  /*63f0*/  FMNMX R14, R175, R14, !PT ;  /* 0x0000000eaf0e7209 */ /* 0x000fe40007800000 */
[----:B------:R-:W-:Y:S02]  /*6400*/  FSEL R169, R169, -INF , !P5 ;  /* 0xff800000a9a97808 */ /* 0x000fe40006800000 */
[----:B------:R-:W-:Y:S02]  /*6410*/  ISETP.GE.AND P5, PT, R21, UR5, PT ;  /* 0x0000000515007c0c */ /* 0x000fe4000bfa6270 */
[----:B------:R-:W-:Y:S02]  /*6420*/  IADD3 R21, R16, 0x39, RZ ;  /* 0x0000003910157810 */ /* 0x000fe40007ffe0ff */
[----:B------:R-:W-:-:S02]  /*6430*/  FSEL R185, R179, -INF , !P2 ;  /* 0xff800000b3b97808 */ /* 0x000fc40005000000 */
[----:B------:R-:W-:Y:S02]  /*6440*/  FMNMX R14, R17, R14, !PT ;  /* 0x0000000e110e7209 */ /* 0x000fe40007800000 */
[----:B------:R-:W-:Y:S02]  /*6450*/  FSEL R172, R172, -INF , !P4 ;  /* 0xff800000acac7808 */ /* 0x000fe40006000000 */
[----:B------:R-:W-:Y:S01]  /*6460*/  ISETP.GE.AND P4, PT, R21, UR5, PT ;  /* 0x0000000515007c0c */ /* 0x000fe2000bf86270 */
[----:B------:R-:W-:Y:S01]  /*6470*/  ULEA UR5, UR4, UR61, 0x3 ;  /* 0x0000003d04057291 */ /* 0x000fe2000f8e183f */
[----:B------:R-:W-:Y:S02]  /*6480*/  FSEL R182, R182, -INF , !P5 ;  /* 0xff800000b6b67808 */ /* 0x000fe40006800000 */
[----:B------:R-:W-:Y:S02]  /*6490*/  FMNMX R21, R185, R14, !PT ;  /* 0x0000000eb9157209 */ /* 0x000fe40007800000 */
[----:B------:R-:W-:-:S02]  /*64a0*/  FSEL R183, R183, -INF , !P4 ;  /* 0xff800000b7b77808 */ /* 0x000fc40006000000 */
[----:B------:R-:W-:Y:S02]  /*64b0*/  FMNMX R14, R182, R21, !PT ;  /* 0x00000015b60e7209 */ /* 0x000fe40007800000 */
[----:B------:R-:W-:Y:S02]  /*64c0*/  P2R R20, PR, RZ, 0x2 ;  /* 0x00000002ff147803 */ /* 0x000fe40000000000 */
[----:B------:R-:W-:Y:S02]  /*64d0*/  FMNMX R154, R183, R14, !PT ;  /* 0x0000000eb79a7209 */ /* 0x000fe40007800000 */
[----:B------:R-:W-:Y:S02]  /*64e0*/  FSEL R177, R177, -INF , !P2 ;  /* 0xff800000b1b17808 */ /* 0x000fe40005000000 */
[----:B------:R-:W-:Y:S01]  /*64f0*/  FSEL R180, R180, -INF , !P5 ;  /* 0xff800000b4b47808 */ /* 0x000fe20006800000 */
[----:B------:R-:W1:Y:S01]  /*6500*/  SHFL.BFLY PT, R21, R154, 0x1, 0x1f ;  /* 0x0c201f009a157f89 */ /* 0x000e6200000e0000 */
[----:B------:R-:W-:-:S02]  /*6510*/  FSEL R181, R181, -INF , !P4 ;  /* 0xff800000b5b57808 */ /* 0x000fc40006000000 */
[----:B-1----:R-:W-:-:S05]  /*6520*/  FMNMX R178, R154, R21, !PT ;  /* 0x000000159ab27209 */ /* 0x002fca0007800000 */
[----:B------:R-:W1:Y:S02]  /*6530*/  SHFL.BFLY PT, R21, R178, 0x2, 0x1f ;  /* 0x0c401f00b2157f89 */ /* 0x000e6400000e0000 */
[----:B-1----:R-:W-:Y:S02]  /*6540*/  FMNMX R14, R178, R21, !PT ;  /* 0x00000015b20e7209 */ /* 0x002fe40007800000 */
[----:B------:R-:W-:Y:S02]  /*6550*/  FSEL R178, R173, -INF , !P6 ;  /* 0xff800000adb27808 */ /* 0x000fe40007000000 */
[----:B------:R-:W-:-:S04]  /*6560*/  FSETP.NEU.AND P1, PT, R14, -INF , PT ;  /* 0xff8000000e00780b */ /* 0x000fc80003f2d000 */
[----:B------:R-:W-:Y:S02]  /*6570*/  FSEL R21, R14, RZ, P1 ;  /* 0x000000ff0e157208 */ /* 0x000fe40000800000 */
[----:B------:R-:W-:Y:S02]  /*6580*/  ISETP.NE.AND P1, PT, R20, RZ, PT ;  /* 0x000000ff1400720c */ /* 0x000fe40003f25270 */
[----:B------:R-:W-:Y:S01]  /*6590*/  FMNMX R20, R152, R19, !PT ;  /* 0x0000001398147209 */ /* 0x000fe20007800000 */
[C---:B------:R-:W-:Y:S01]  /*65a0*/  FMUL R186, R21.reuse, UR6 ;  /* 0x0000000615ba7c20 */ /* 0x040fe20008400000 */
[----:B------:R-:W-:Y:S02]  /*65b0*/  FADD R21, -R21, R18 ;  /* 0x0000001215157221 */ /* 0x000fe40000000100 */
[----:B------:R-:W-:Y:S01]  /*65c0*/  FMNMX R179, R153, R20, !PT ;  /* 0x0000001499b37209 */ /* 0x000fe20007800000 */
[--C-:B------:R-:W-:Y:S01]  /*65d0*/  FFMA R187, R23, UR6, -R186.reuse ;  /* 0x0000000617bb7c23 */ /* 0x100fe200080008ba */
[--C-:B------:R-:W-:Y:S01]  /*65e0*/  FFMA R155, R155, UR6, -R186.reuse ;  /* 0x000000069b9b7c23 */ /* 0x100fe200080008ba */
[--C-:B------:R-:W-:Y:S01]  /*65f0*/  FFMA R173, R158, UR6, -R186.reuse ;  /* 0x000000069ead7c23 */ /* 0x100fe200080008ba */
[----:B------:R-:W-:Y:S01]  /*6600*/  FMNMX R20, R156, R179, !PT ;  /* 0x000000b39c147209 */ /* 0x000fe20007800000 */
[--C-:B------:R-:W-:Y:S01]  /*6610*/  FFMA R162, R162, UR6, -R186.reuse ;  /* 0x00000006a2a27c23 */ /* 0x100fe200080008ba */
[----:B------:R-:W-:Y:S01]  /*6620*/  FSETP.GEU.AND P6, PT, R187, -126, PT ;  /* 0xc2fc0000bb00780b */ /* 0x000fe20003fce000 */
[----:B------:R-:W-:Y:S01]  /*6630*/  FFMA R185, R185, UR6, -R186 ;  /* 0x00000006b9b97c23 */ /* 0x000fe200080008ba */
[----:B------:R-:W-:-:S02]  /*6640*/  FMNMX R179, R157, R20, !PT ;  /* 0x000000149db37209 */ /* 0x000fc40007800000 */
[----:B------:R-:W-:Y:S02]  /*6650*/  FSETP.GEU.AND P2, PT, R173, -126, PT ;  /* 0xc2fc0000ad00780b */ /* 0x000fe40003f4e000 */
[----:B------:R-:W-:Y:S02]  /*6660*/  FMNMX R20, R160, R179, !PT ;  /* 0x000000b3a0147209 */ /* 0x000fe40007800000 */
[----:B------:R-:W-:Y:S02]  /*6670*/  FSETP.GEU.AND P4, PT, R162, -126, PT ;  /* 0xc2fc0000a200780b */ /* 0x000fe40003f8e000 */
[----:B------:R-:W-:-:S03]  /*6680*/  FMNMX R179, R161, R20, !PT ;  /* 0x00000014a1b37209 */ /* 0x000fc60007800000 */
[----:B------:R-:W-:Y:S01]  /*6690*/  @!P6 FMUL R187, R187, 0.5 ;  /* 0x3f000000bbbbe820 */ /* 0x000fe20000400000 */
[----:B------:R-:W-:-:S03]  /*66a0*/  FMNMX R20, R164, R179, !PT ;  /* 0x000000b3a4147209 */ /* 0x000fc60007800000 */
[----:B------:R-:W-:Y:S01]  /*66b0*/  @!P2 FMUL R173, R173, 0.5 ;  /* 0x3f000000adada820 */ /* 0x000fe20000400000 */
[----:B------:R-:W-:-:S03]  /*66c0*/  FMNMX R179, R165, R20, !PT ;  /* 0x00000014a5b37209 */ /* 0x000fc60007800000 */
[----:B------:R-:W-:Y:S01]  /*66d0*/  @!P4 FMUL R162, R162, 0.5 ;  /* 0x3f000000a2a2c820 */ /* 0x000fe20000400000 */
[----:B------:R-:W-:Y:S02]  /*66e0*/  FMNMX R20, R168, R179, !PT ;  /* 0x000000b3a8147209 */ /* 0x000fe40007800000 */
[----:B------:R-:W-:Y:S01]  /*66f0*/  FSEL R179, R176, -INF , !P3 ;  /* 0xff800000b0b37808 */ /* 0x000fe20005800000 */
[----:B------:R-:W-:Y:S01]  /*6700*/  FFMA R176, R159, UR6, -R186 ;  /* 0x000000069fb07c23 */ /* 0x000fe200080008ba */
[----:B------:R-:W-:Y:S01]  /*6710*/  FMNMX R23, R169, R20, !PT ;  /* 0x00000014a9177209 */ /* 0x000fe20007800000 */
[----:B------:R-:W1:Y:S01]  /*6720*/  MUFU.EX2 R162, R162 ;  /* 0x000000a200a27308 */ /* 0x000e620000000800 */
[----:B------:R-:W-:Y:S02]  /*6730*/  FSETP.GEU.AND P3, PT, R155, -126, PT ;  /* 0xc2fc00009b00780b */ /* 0x000fe40003f6e000 */
[----:B------:R-:W-:Y:S02]  /*6740*/  FMNMX R23, R172, R23, !PT ;  /* 0x00000017ac177209 */ /* 0x000fe40007800000 */
[----:B------:R-:W-:-:S02]  /*6750*/  FSETP.GEU.AND P5, PT, R176, -126, PT ;  /* 0xc2fc0000b000780b */ /* 0x000fc40003fae000 */
[----:B------:R-:W-:-:S04]  /*6760*/  FMNMX R20, R178, R23, !PT ;  /* 0x00000017b2147209 */ /* 0x000fc80007800000 */
[----:B------:R-:W-:Y:S02]  /*6770*/  FMNMX R154, R179, R20, !PT ;  /* 0x00000014b39a7209 */ /* 0x000fe40007800000 */
[----:B------:R2:W3:Y:S01]  /*6780*/  MUFU.EX2 R20, R187 ;  /* 0x000000bb00147308 */ /* 0x0004e20000000800 */
[----:B------:R-:W-:Y:S01]  /*6790*/  @!P3 FMUL R155, R155, 0.5 ;  /* 0x3f0000009b9bb820 */ /* 0x000fe20000400000 */
[----:B------:R-:W-:Y:S01]  /*67a0*/  FMNMX R23, R177, R154, !PT ;  /* 0x0000009ab1177209 */ /* 0x000fe20007800000 */
[----:B-1----:R-:W-:Y:S02]  /*67b0*/  @!P4 FMUL R162, R162, R162 ;  /* 0x000000a2a2a2c220 */ /* 0x002fe40000400000 */
[----:B------:R-:W-:Y:S01]  /*67c0*/  @!P5 FMUL R176, R176, 0.5 ;  /* 0x3f000000b0b0d820 */ /* 0x000fe20000400000 */
[----:B------:R-:W-:Y:S02]  /*67d0*/  FMNMX R154, R180, R23, !PT ;  /* 0x00000017b49a7209 */ /* 0x000fe40007800000 */
[----:B------:R-:W1:Y:S01]  /*67e0*/  MUFU.EX2 R23, R155 ;  /* 0x0000009b00177308 */ /* 0x000e620000000800 */
[--C-:B--2---:R-:W-:Y:S01]  /*67f0*/  FFMA R187, R163, UR6, -R186.reuse ;  /* 0x00000006a3bb7c23 */ /* 0x104fe200080008ba */
[----:B------:R-:W-:Y:S01]  /*6800*/  FMNMX R158, R181, R154, !PT ;  /* 0x0000009ab59e7209 */ /* 0x000fe20007800000 */
[--C-:B------:R-:W-:Y:S01]  /*6810*/  FFMA R163, R166, UR6, -R186.reuse ;  /* 0x00000006a6a37c23 */ /* 0x100fe200080008ba */
[--C-:B------:R-:W-:Y:S01]  /*6820*/  FFMA R166, R167, UR6, -R186.reuse ;  /* 0x00000006a7a67c23 */ /* 0x100fe200080008ba */
[----:B------:R-:W-:-:S02]  /*6830*/  FFMA R167, R170, UR6, -R186 ;  /* 0x00000006aaa77c23 */ /* 0x000fc400080008ba */
[----:B------:R-:W2:Y:S01]  /*6840*/  SHFL.BFLY PT, R159, R158, 0x1, 0x1f ;  /* 0x0c201f009e9f7f89 */ /* 0x000ea200000e0000 */
[----:B------:R4:W5:Y:S01]  /*6850*/  MUFU.EX2 R155, R176 ;  /* 0x000000b0009b7308 */ /* 0x0009620000000800 */
[----:B---3--:R-:W-:Y:S01]  /*6860*/  @!P6 FMUL R20, R20, R20 ;  /* 0x000000141414e220 */ /* 0x008fe20000400000 */
[----:B------:R-:W-:-:S06]  /*6870*/  FSETP.GEU.AND P6, PT, R187, -126, PT ;  /* 0xc2fc0000bb00780b */ /* 0x000fcc0003fce000 */
[----:B------:R-:W3:Y:S01]  /*6880*/  MUFU.EX2 R154, R173 ;  /* 0x000000ad009a7308 */ /* 0x000ee20000000800 */
[----:B-1----:R-:W-:Y:S01]  /*6890*/  @!P3 FMUL R23, R23, R23 ;  /* 0x000000171717b220 */ /* 0x002fe20000400000 */
[----:B------:R-:W-:Y:S01]  /*68a0*/  FSETP.GEU.AND P3, PT, R163, -126, PT ;  /* 0xc2fc0000a300780b */ /* 0x000fe20003f6e000 */
[----:B----4-:R-:W-:-:S04]  /*68b0*/  FFMA R176, R171, UR6, -R186 ;  /* 0x00000006abb07c23 */ /* 0x010fc800080008ba */
[----:B------:R-:W-:Y:S01]  /*68c0*/  @!P6 FMUL R187, R187, 0.5 ;  /* 0x3f000000bbbbe820 */ /* 0x000fe20000400000 */
[----:B------:R-:W-:Y:S01]  /*68d0*/  FSETP.GEU.AND P4, PT, R176, -126, PT ;  /* 0xc2fc0000b000780b */ /* 0x000fe20003f8e000 */
[----:B-----5:R-:W-:Y:S01]  /*68e0*/  @!P5 FMUL R155, R155, R155 ;  /* 0x0000009b9b9bd220 */ /* 0x020fe20000400000 */
[----:B------:R-:W-:Y:S01]  /*68f0*/  FSETP.GEU.AND P5, PT, R167, -126, PT ;  /* 0xc2fc0000a700780b */ /* 0x000fe20003fae000 */
[----:B------:R1:W4:Y:S04]  /*6900*/  MUFU.EX2 R173, R187 ;  /* 0x000000bb00ad7308 */ /* 0x0003280000000800 */
[----:B------:R-:W-:Y:S01]  /*6910*/  @!P3 FMUL R163, R163, 0.5 ;  /* 0x3f000000a3a3b820 */ /* 0x000fe20000400000 */
[----:B--2---:R-:W-:Y:S01]  /*6920*/  FMNMX R170, R158, R159, !PT ;  /* 0x0000009f9eaa7209 */ /* 0x004fe20007800000 */
[----:B---3--:R-:W-:Y:S01]  /*6930*/  @!P2 FMUL R154, R154, R154 ;  /* 0x0000009a9a9aa220 */ /* 0x008fe20000400000 */
[----:B------:R-:W-:Y:S01]  /*6940*/  FSETP.GEU.AND P2, PT, R166, -126, PT ;  /* 0xc2fc0000a600780b */ /* 0x000fe20003f4e000 */
[--C-:B------:R-:W-:Y:S01]  /*6950*/  FFMA R159, R174, UR6, -R186.reuse ;  /* 0x00000006ae9f7c23 */ /* 0x100fe200080008ba */
[--C-:B------:R-:W-:Y:S01]  /*6960*/  FFMA R174, R175, UR6, -R186.reuse ;  /* 0x00000006afae7c23 */ /* 0x100fe200080008ba */
[----:B------:R-:W2:Y:S01]  /*6970*/  MUFU.EX2 R163, R163 ;  /* 0x000000a300a37308 */ /* 0x000ea20000000800 */
[----:B------:R-:W3:Y:S01]  /*6980*/  SHFL.BFLY PT, R171, R170, 0x2, 0x1f ;  /* 0x0c401f00aaab7f89 */ /* 0x000ee200000e0000 */
[----:B------:R-:W-:Y:S01]  /*6990*/  @!P5 FMUL R167, R167, 0.5 ;  /* 0x3f000000a7a7d820 */ /* 0x000fe20000400000 */
[----:B------:R-:W-:Y:S01]  /*69a0*/  @!P4 FMUL R176, R176, 0.5 ;  /* 0x3f000000b0b0c820 */ /* 0x000fe20000400000 */
[--C-:B------:R-:W-:Y:S01]  /*69b0*/  FFMA R175, R17, UR6, -R186.reuse ;  /* 0x0000000611af7c23 */ /* 0x100fe200080008ba */
[----:B-1----:R-:W-:Y:S01]  /*69c0*/  FFMA R187, R183, UR6, -R186 ;  /* 0x00000006b7bb7c23 */ /* 0x002fe200080008ba */
[----:B----4-:R-:W-:Y:S01]  /*69d0*/  @!P6 FMUL R173, R173, R173 ;  /* 0x000000adadade220 */ /* 0x010fe20000400000 */
[----:B------:R-:W-:Y:S01]  /*69e0*/  FSETP.GEU.AND P6, PT, R159, -126, PT ;  /* 0xc2fc00009f00780b */ /* 0x000fe20003fce000 */
[----:B------:R-:W1:Y:S02]  /*69f0*/  MUFU.EX2 R167, R167 ;  /* 0x000000a700a77308 */ /* 0x000e640000000800 */
[----:B------:R-:W-:Y:S01]  /*6a00*/  @!P2 FMUL R166, R166, 0.5 ;  /* 0x3f000000a6a6a820 */ /* 0x000fe20000400000 */
[----:B--2---:R-:W-:-:S05]  /*6a10*/  @!P3 FMUL R163, R163, R163 ;  /* 0x000000a3a3a3b220 */ /* 0x004fca0000400000 */
[----:B------:R-:W2:Y:S01]  /*6a20*/  MUFU.EX2 R158, R166 ;  /* 0x000000a6009e7308 */ /* 0x000ea20000000800 */
[----:B------:R-:W-:-:S03]  /*6a30*/  FSETP.GEU.AND P3, PT, R174, -126, PT ;  /* 0xc2fc0000ae00780b */ /* 0x000fc60003f6e000 */
[----:B------:R-:W-:Y:S01]  /*6a40*/  @!P6 FMUL R159, R159, 0.5 ;  /* 0x3f0000009f9fe820 */ /* 0x000fe20000400000 */
[----:B---3--:R-:W-:-:S03]  /*6a50*/  FMNMX R17, R170, R171, !PT ;  /* 0x000000abaa117209 */ /* 0x008fc60007800000 */
[----:B------:R-:W3:Y:S01]  /*6a60*/  MUFU.EX2 R166, R176 ;  /* 0x000000b000a67308 */ /* 0x000ee20000000800 */
[----:B-1----:R-:W-:Y:S01]  /*6a70*/  @!P5 FMUL R167, R167, R167 ;  /* 0x000000a7a7a7d220 */ /* 0x002fe20000400000 */
[----:B------:R-:W-:Y:S01]  /*6a80*/  FSETP.GEU.AND P5, PT, R185, -126, PT ;  /* 0xc2fc0000b900780b */ /* 0x000fe20003fae000 */
[----:B------:R-:W-:-:S03]  /*6a90*/  FFMA R170, R182, UR6, -R186 ;  /* 0x00000006b6aa7c23 */ /* 0x000fc600080008ba */
[----:B------:R-:W-:Y:S02]  /*6aa0*/  @!P3 FMUL R174, R174, 0.5 ;  /* 0x3f000000aeaeb820 */ /* 0x000fe40000400000 */
[----:B------:R-:W1:Y:S01]  /*6ab0*/  MUFU.EX2 R159, R159 ;  /* 0x0000009f009f7308 */ /* 0x000e620000000800 */
[----:B--2---:R-:W-:Y:S01]  /*6ac0*/  @!P2 FMUL R158, R158, R158 ;  /* 0x0000009e9e9ea220 */ /* 0x004fe20000400000 */
[----:B------:R-:W-:-:S05]  /*6ad0*/  FSETP.GEU.AND P2, PT, R175, -126, PT ;  /* 0xc2fc0000af00780b */ /* 0x000fca0003f4e000 */
[----:B------:R-:W-:Y:S01]  /*6ae0*/  @!P5 FMUL R185, R185, 0.5 ;  /* 0x3f000000b9b9d820 */ /* 0x000fe20000400000 */
[----:B------:R-:W2:Y:S01]  /*6af0*/  MUFU.EX2 R174, R174 ;  /* 0x000000ae00ae7308 */ /* 0x000ea20000000800 */
[----:B---3--:R-:W-:Y:S01]  /*6b00*/  @!P4 FMUL R166, R166, R166 ;  /* 0x000000a6a6a6c220 */ /* 0x008fe20000400000 */
[----:B------:R-:W-:-:S04]  /*6b10*/  FSETP.NEU.AND P4, PT, R17, -INF , PT ;  /* 0xff8000001100780b */ /* 0x000fc80003f8d000 */
[----:B------:R-:W-:Y:S01]  /*6b20*/  FSEL R182, R17, RZ, P4 ;  /* 0x000000ff11b67208 */ /* 0x000fe20002000000 */
[----:B------:R-:W-:Y:S01]  /*6b30*/  @!P2 FMUL R175, R175, 0.5 ;  /* 0x3f000000afafa820 */ /* 0x000fe20000400000 */
[----:B------:R-:W-:Y:S01]  /*6b40*/  FSETP.GEU.AND P4, PT, R170, -126, PT ;  /* 0xc2fc0000aa00780b */ /* 0x000fe20003f8e000 */
[----:B------:R-:W3:Y:S01]  /*6b50*/  MUFU.EX2 R176, R185 ;  /* 0x000000b900b07308 */ /* 0x000ee20000000800 */
[----:B-1----:R-:W-:Y:S01]  /*6b60*/  @!P6 FMUL R159, R159, R159 ;  /* 0x0000009f9f9fe220 */ /* 0x002fe20000400000 */
[C---:B------:R-:W-:Y:S01]  /*6b70*/  FMUL R186, R182.reuse, UR6 ;  /* 0x00000006b6ba7c20 */ /* 0x040fe20008400000 */
[----:B------:R-:W-:Y:S01]  /*6b80*/  FSETP.GEU.AND P6, PT, R187, -126, PT ;  /* 0xc2fc0000bb00780b */ /* 0x000fe20003fce000 */
[----:B------:R-:W-:Y:S01]  /*6b90*/  FADD R182, -R182, R19 ;  /* 0x00000013b6b67221 */ /* 0x000fe20000000100 */
[----:B------:R-:W-:Y:S01]  /*6ba0*/  FADD R19, R20, R167 ;  /* 0x000000a714137221 */ /* 0x000fe20000000000 */
[--C-:B------:R-:W-:Y:S01]  /*6bb0*/  FFMA R152, R152, UR6, -R186.reuse ;  /* 0x0000000698987c23 */ /* 0x100fe200080008ba */
[--C-:B------:R-:W-:Y:S01]  /*6bc0*/  FFMA R156, R156, UR6, -R186.reuse ;  /* 0x000000069c9c7c23 */ /* 0x100fe200080008ba */
[----:B--2---:R-:W-:Y:S01]  /*6bd0*/  @!P3 FMUL R174, R174, R174 ;  /* 0x000000aeaeaeb220 */ /* 0x004fe20000400000 */
[----:B------:R-:W1:Y:S01]  /*6be0*/  MUFU.EX2 R171, R175 ;  /* 0x000000af00ab7308 */ /* 0x000e620000000800 */
[--C-:B------:R-:W-:Y:S01]  /*6bf0*/  FFMA R153, R153, UR6, -R186.reuse ;  /* 0x0000000699997c23 */ /* 0x100fe200080008ba */
[----:B------:R-:W-:Y:S01]  /*6c00*/  FSETP.GEU.AND P3, PT, R152, -126, PT ;  /* 0xc2fc00009800780b */ /* 0x000fe20003f6e000 */
[----:B------:R-:W-:Y:S01]  /*6c10*/  @!P4 FMUL R170, R170, 0.5 ;  /* 0x3f000000aaaac820 */ /* 0x000fe20000400000 */
[--C-:B------:R-:W-:Y:S01]  /*6c20*/  FFMA R183, R157, UR6, -R186.reuse ;  /* 0x000000069db77c23 */ /* 0x100fe200080008ba */
[--C-:B------:R-:W-:Y:S01]  /*6c30*/  FFMA R160, R160, UR6, -R186.reuse ;  /* 0x00000006a0a07c23 */ /* 0x100fe200080008ba */
[--C-:B------:R-:W-:Y:S01]  /*6c40*/  FFMA R161, R161, UR6, -R186.reuse ;  /* 0x00000006a1a17c23 */ /* 0x100fe200080008ba */
[----:B------:R-:W-:Y:S01]  /*6c50*/  @!P6 FMUL R187, R187, 0.5 ;  /* 0x3f000000bbbbe820 */ /* 0x000fe20000400000 */
[----:B---3--:R-:W-:Y:S01]  /*6c60*/  @!P5 FMUL R176, R176, R176 ;  /* 0x000000b0b0b0d220 */ /* 0x008fe20000400000 */
[----:B------:R-:W2:Y:S01]  /*6c70*/  MUFU.EX2 R170, R170 ;  /* 0x000000aa00aa7308 */ /* 0x000ea20000000800 */
[----:B------:R-:W-:Y:S01]  /*6c80*/  FSETP.GEU.AND P5, PT, R156, -126, PT ;  /* 0xc2fc00009c00780b */ /* 0x000fe20003fae000 */
[--C-:B------:R-:W-:Y:S01]  /*6c90*/  FFMA R164, R164, UR6, -R186.reuse ;  /* 0x00000006a4a47c23 */ /* 0x100fe200080008ba */
[--C-:B------:R-:W-:Y:S01]  /*6ca0*/  FFMA R185, R168, UR6, -R186.reuse ;  /* 0x00000006a8b97c23 */ /* 0x100fe200080008ba */
[--C-:B------:R-:W-:Y:S01]  /*6cb0*/  FFMA R168, R169, UR6, -R186.reuse ;  /* 0x00000006a9a87c23 */ /* 0x100fe200080008ba */
[--C-:B------:R-:W-:Y:S01]  /*6cc0*/  FFMA R180, R180, UR6, -R186.reuse ;  /* 0x00000006b4b47c23 */ /* 0x100fe200080008ba */
[----:B------:R-:W-:Y:S01]  /*6cd0*/  @!P3 FMUL R152, R152, 0.5 ;  /* 0x3f0000009898b820 */ /* 0x000fe20000400000 */
[----:B------:R-:W-:Y:S01]  /*6ce0*/  FFMA R181, R181, UR6, -R186 ;  /* 0x00000006b5b57c23 */ /* 0x000fe200080008ba */
[----:B------:R-:W3:Y:S01]  /*6cf0*/  MUFU.EX2 R175, R187 ;  /* 0x000000bb00af7308 */ /* 0x000ee20000000800 */
[----:B-1----:R-:W-:Y:S01]  /*6d00*/  @!P2 FMUL R171, R171, R171 ;  /* 0x000000abababa220 */ /* 0x002fe20000400000 */
[----:B------:R-:W-:Y:S01]  /*6d10*/  FSETP.GEU.AND P2, PT, R153, -126, PT ;  /* 0xc2fc00009900780b */ /* 0x000fe20003f4e000 */
[----:B------:R-:W-:-:S03]  /*6d20*/  FMUL R182, R182, UR6 ;  /* 0x00000006b6b67c20 */ /* 0x000fc60008400000 */
[----:B------:R-:W-:Y:S02]  /*6d30*/  @!P5 FMUL R156, R156, 0.5 ;  /* 0x3f0000009c9cd820 */ /* 0x000fe40000400000 */
[----:B------:R-:W1:Y:S01]  /*6d40*/  MUFU.EX2 R152, R152 ;  /* 0x0000009800987308 */ /* 0x000e620000000800 */
[----:B--2---:R-:W-:Y:S01]  /*6d50*/  @!P4 FMUL R170, R170, R170 ;  /* 0x000000aaaaaac220 */ /* 0x004fe20000400000 */
[----:B------:R-:W-:-:S03]  /*6d60*/  FSETP.GEU.AND P4, PT, R183, -126, PT ;  /* 0xc2fc0000b700780b */ /* 0x000fc60003f8e000 */
[----:B------:R-:W-:Y:S01]  /*6d70*/  FADD R188, R163, R170 ;  /* 0x000000aaa3bc7221 */ /* 0x000fe20000000000 */
[----:B------:R-:W-:Y:S01]  /*6d80*/  F2FP.BF16.F32.PACK_AB R163, R158, R163 ;  /* 0x000000a39ea3723e */ /* 0x000fe200000010ff */
[----:B------:R-:W-:Y:S01]  /*6d90*/  @!P2 FMUL R153, R153, 0.5 ;  /* 0x3f0000009999a820 */ /* 0x000fe20000400000 */
[----:B------:R-:W2:Y:S01]  /*6da0*/  MUFU.EX2 R156, R156 ;  /* 0x0000009c009c7308 */ /* 0x000ea20000000800 */
[----:B---3--:R-:W-:Y:S01]  /*6db0*/  @!P6 FMUL R175, R175, R175 ;  /* 0x000000afafafe220 */ /* 0x008fe20000400000 */
[----:B------:R-:W-:-:S05]  /*6dc0*/  FSETP.GEU.AND P6, PT, R160, -126, PT ;  /* 0xc2fc0000a000780b */ /* 0x000fca0003fce000 */
[----:B------:R-:W-:Y:S01]  /*6dd0*/  @!P4 FMUL R183, R183, 0.5 ;  /* 0x3f000000b7b7c820 */ /* 0x000fe20000400000 */
[----:B------:R3:W4:Y:S01]  /*6de0*/  MUFU.EX2 R157, R153 ;  /* 0x00000099009d7308 */ /* 0x0007220000000800 */
[----:B-1----:R-:W-:Y:S01]  /*6df0*/  @!P3 FMUL R152, R152, R152 ;  /* 0x000000989898b220 */ /* 0x002fe20000400000 */
[----:B------:R-:W-:-:S05]  /*6e00*/  FSETP.GEU.AND P3, PT, R161, -126, PT ;  /* 0xc2fc0000a100780b */ /* 0x000fca0003f6e000 */
[----:B------:R-:W-:Y:S01]  /*6e10*/  @!P6 FMUL R160, R160, 0.5 ;  /* 0x3f000000a0a0e820 */ /* 0x000fe20000400000 */
[----:B------:R-:W1:Y:S01]  /*6e20*/  MUFU.EX2 R183, R183 ;  /* 0x000000b700b77308 */ /* 0x000e620000000800 */
[----:B---3--:R-:W-:Y:S01]  /*6e30*/  FFMA R153, R165, UR6, -R186 ;  /* 0x00000006a5997c23 */ /* 0x008fe200080008ba */
[----:B--2---:R-:W-:-:S04]  /*6e40*/  @!P5 FMUL R156, R156, R156 ;  /* 0x0000009c9c9cd220 */ /* 0x004fc80000400000 */
[----:B------:R-:W-:Y:S01]  /*6e50*/  FSETP.GEU.AND P5, PT, R153, -126, PT ;  /* 0xc2fc00009900780b */ /* 0x000fe20003fae000 */
[----:B------:R-:W-:Y:S01]  /*6e60*/  @!P3 FMUL R161, R161, 0.5 ;  /* 0x3f000000a1a1b820 */ /* 0x000fe20000400000 */
[----:B------:R-:W2:Y:S01]  /*6e70*/  MUFU.EX2 R160, R160 ;  /* 0x000000a000a07308 */ /* 0x000ea20000000800 */
[----:B----4-:R-:W-:Y:S01]  /*6e80*/  @!P2 FMUL R157, R157, R157 ;  /* 0x0000009d9d9da220 */ /* 0x010fe20000400000 */
[----:B------:R-:W-:-:S06]  /*6e90*/  FSETP.GEU.AND P2, PT, R164, -126, PT ;  /* 0xc2fc0000a400780b */ /* 0x000fcc0003f4e000 */
[----:B------:R3:W4:Y:S01]  /*6ea0*/  MUFU.EX2 R165, R161 ;  /* 0x000000a100a57308 */ /* 0x0007220000000800 */
[----:B-1----:R-:W-:Y:S01]  /*6eb0*/  @!P4 FMUL R183, R183, R183 ;  /* 0x000000b7b7b7c220 */ /* 0x002fe20000400000 */
[----:B------:R-:W-:Y:S01]  /*6ec0*/  FSETP.GEU.AND P4, PT, R185, -126, PT ;  /* 0xc2fc0000b900780b */ /* 0x000fe20003f8e000 */
[----:B------:R-:W-:-:S04]  /*6ed0*/  @!P5 FMUL R153, R153, 0.5 ;  /* 0x3f0000009999d820 */ /* 0x000fc80000400000 */
[----:B------:R-:W-:Y:S01]  /*6ee0*/  @!P2 FMUL R164, R164, 0.5 ;  /* 0x3f000000a4a4a820 */ /* 0x000fe20000400000 */
[----:B------:R1:W5:Y:S01]  /*6ef0*/  MUFU.EX2 R169, R153 ;  /* 0x0000009900a97308 */ /* 0x0003620000000800 */
[--C-:B---3--:R-:W-:Y:S01]  /*6f00*/  FFMA R161, R172, UR6, -R186.reuse ;  /* 0x00000006aca17c23 */ /* 0x108fe200080008ba */
[----:B--2---:R-:W-:Y:S01]  /*6f10*/  @!P6 FMUL R160, R160, R160 ;  /* 0x000000a0a0a0e220 */ /* 0x004fe20000400000 */
[----:B------:R-:W-:Y:S01]  /*6f20*/  FSETP.GEU.AND P6, PT, R168, -126, PT ;  /* 0xc2fc0000a800780b */ /* 0x000fe20003fce000 */
[--C-:B------:R-:W-:Y:S01]  /*6f30*/  FFMA R172, R178, UR6, -R186.reuse ;  /* 0x00000006b2ac7c23 */ /* 0x100fe200080008ba */
[--C-:B------:R-:W-:Y:S02]  /*6f40*/  FFMA R178, R177, UR6, -R186.reuse ;  /* 0x00000006b1b27c23 */ /* 0x100fe400080008ba */
[----:B------:R-:W-:Y:S01]  /*6f50*/  @!P4 FMUL R185, R185, 0.5 ;  /* 0x3f000000b9b9c820 */ /* 0x000fe20000400000 */
[----:B------:R-:W2:Y:S01]  /*6f60*/  MUFU.EX2 R164, R164 ;  /* 0x000000a400a47308 */ /* 0x000ea20000000800 */
[----:B----4-:R-:W-:Y:S01]  /*6f70*/  @!P3 FMUL R165, R165, R165 ;  /* 0x000000a5a5a5b220 */ /* 0x010fe20000400000 */
[----:B------:R-:W-:Y:S01]  /*6f80*/  FSETP.GEU.AND P3, PT, R161, -126, PT ;  /* 0xc2fc0000a100780b */ /* 0x000fe20003f6e000 */
[----:B-1----:R-:W-:Y:S01]  /*6f90*/  FFMA R153, R179, UR6, -R186 ;  /* 0x00000006b3997c23 */ /* 0x002fe200080008ba */
[----:B------:R-:W-:-:S04]  /*6fa0*/  FADD R186, R162, R171 ;  /* 0x000000aba2ba7221 */ /* 0x000fc80000000000 */
[----:B------:R-:W-:Y:S01]  /*6fb0*/  @!P6 FMUL R168, R168, 0.5 ;  /* 0x3f000000a8a8e820 */ /* 0x000fe20000400000 */
[----:B-----5:R-:W-:Y:S01]  /*6fc0*/  @!P5 FMUL R169, R169, R169 ;  /* 0x000000a9a9a9d220 */ /* 0x020fe20000400000 */
[----:B------:R-:W-:Y:S01]  /*6fd0*/  FSETP.GEU.AND P5, PT, R153, -126, PT ;  /* 0xc2fc00009900780b */ /* 0x000fe20003fae000 */
[----:B------:R-:W1:Y:S01]  /*6fe0*/  MUFU.EX2 R185, R185 ;  /* 0x000000b900b97308 */ /* 0x000e620000000800 */
[----:B------:R-:W-:Y:S01]  /*6ff0*/  FADD R187, R19, R186 ;  /* 0x000000ba13bb7221 */ /* 0x000fe20000000000 */
[----:B------:R-:W-:Y:S01]  /*7000*/  FADD R19, R23, R166 ;  /* 0x000000a617137221 */ /* 0x000fe20000000000 */
[----:B------:R-:W-:Y:S01]  /*7010*/  FADD R186, R173, R176 ;  /* 0x000000b0adba7221 */ /* 0x000fe20000000000 */
[----:B------:R-:W-:Y:S01]  /*7020*/  @!P3 FMUL R161, R161, 0.5 ;  /* 0x3f000000a1a1b820 */ /* 0x000fe20000400000 */
[----:B--2---:R-:W-:Y:S01]  /*7030*/  @!P2 FMUL R164, R164, R164 ;  /* 0x000000a4a4a4a220 */ /* 0x004fe20000400000 */
[----:B------:R-:W-:Y:S02]  /*7040*/  FSETP.GEU.AND P2, PT, R172, -126, PT ;  /* 0xc2fc0000ac00780b */ /* 0x000fe40003f4e000 */
[----:B------:R-:W2:Y:S01]  /*7050*/  MUFU.EX2 R168, R168 ;  /* 0x000000a800a87308 */ /* 0x000ea20000000800 */
[----:B------:R-:W-:-:S03]  /*7060*/  FADD R189, R19, R186 ;  /* 0x000000ba13bd7221 */ /* 0x000fc60000000000 */
[----:B------:R-:W-:-:S04]  /*7070*/  @!P5 FMUL R153, R153, 0.5 ;  /* 0x3f0000009999d820 */ /* 0x000fc80000400000 */
[----:B------:R3:W4:Y:S01]  /*7080*/  MUFU.EX2 R179, R161 ;  /* 0x000000a100b37308 */ /* 0x0007220000000800 */
[----:B-1----:R-:W-:Y:S01]  /*7090*/  @!P4 FMUL R185, R185, R185 ;  /* 0x000000b9b9b9c220 */ /* 0x002fe20000400000 */
[----:B------:R-:W-:Y:S01]  /*70a0*/  FSETP.GEU.AND P4, PT, R178, -126, PT ;  /* 0xc2fc0000b200780b */ /* 0x000fe20003f8e000 */
[----:B------:R-:W-:Y:S02]  /*70b0*/  @!P2 FMUL R172, R172, 0.5 ;  /* 0x3f000000acaca820 */ /* 0x000fe40000400000 */
[----:B------:R-:W-:Y:S01]  /*70c0*/  FADD R19, R152, R185 ;  /* 0x000000b998137221 */ /* 0x000fe20000000000 */
[----:B------:R-:W-:Y:S02]  /*70d0*/  F2FP.BF16.F32.PACK_AB R152, R157, R152 ;  /* 0x000000989d98723e */ /* 0x000fe400000010ff */
[----:B------:R1:W5:Y:S01]  /*70e0*/  MUFU.EX2 R177, R153 ;  /* 0x0000009900b17308 */ /* 0x0003620000000800 */
[----:B--2---:R-:W-:Y:S01]  /*70f0*/  @!P6 FMUL R168, R168, R168 ;  /* 0x000000a8a8a8e220 */ /* 0x004fe20000400000 */
[----:B------:R-:W-:Y:S01]  /*7100*/  FSETP.GEU.AND P6, PT, R180, -126, PT ;  /* 0xc2fc0000b400780b */ /* 0x000fe20003fce000 */
[----:B---3--:R-:W-:-:S04]  /*7110*/  FMUL R161, R21, UR6 ;  /* 0x0000000615a17c20 */ /* 0x008fc80008400000 */
[----:B------:R-:W-:Y:S01]  /*7120*/  @!P4 FMUL R178, R178, 0.5 ;  /* 0x3f000000b2b2c820 */ /* 0x000fe20000400000 */
[----:B------:R-:W2:Y:S01]  /*7130*/  MUFU.EX2 R172, R172 ;  /* 0x000000ac00ac7308 */ /* 0x000ea20000000800 */
[----:B----4-:R-:W-:Y:S01]  /*7140*/  @!P3 FMUL R179, R179, R179 ;  /* 0x000000b3b3b3b220 */ /* 0x010fe20000400000 */
[----:B------:R-:W-:Y:S01]  /*7150*/  FSETP.GEU.AND P3, PT, R181, -126, PT ;  /* 0xc2fc0000b500780b */ /* 0x000fe20003f6e000 */
[----:B-1----:R-:W-:Y:S01]  /*7160*/  FADD R153, R154, R159 ;  /* 0x0000009f9a997221 */ /* 0x002fe20000000000 */
[----:B------:R-:W-:-:S03]  /*7170*/  F2FP.BF16.F32.PACK_AB R159, R174, R159 ;  /* 0x0000009fae9f723e */ /* 0x000fc600000010ff */
[----:B------:R-:W-:Y:S01]  /*7180*/  @!P6 FMUL R180, R180, 0.5 ;  /* 0x3f000000b4b4e820 */ /* 0x000fe20000400000 */
[----:B------:R-:W1:Y:S01]  /*7190*/  MUFU.EX2 R178, R178 ;  /* 0x000000b200b27308 */ /* 0x000e620000000800 */
[----:B-----5:R-:W-:Y:S01]  /*71a0*/  @!P5 FMUL R177, R177, R177 ;  /* 0x000000b1b1b1d220 */ /* 0x020fe20000400000 */
[----:B------:R-:W-:Y:S01]  /*71b0*/  FSETP.GEU.AND P5, PT, R182, -126, PT ;  /* 0xc2fc0000b600780b */ /* 0x000fe20003fae000 */
[----:B------:R-:W-:Y:S01]  /*71c0*/  FADD R194, R153, R188 ;  /* 0x000000bc99c27221 */ /* 0x000fe20000000000 */
[----:B------:R-:W-:Y:S01]  /*71d0*/  FADD R153, R157, R168 ;  /* 0x000000a89d997221 */ /* 0x000fe20000000000 */
[----:B------:R-:W-:Y:S01]  /*71e0*/  FADD R186, R160, R177 ;  /* 0x000000b1a0ba7221 */ /* 0x000fe20000000000 */
[----:B------:R-:W-:Y:S01]  /*71f0*/  F2FP.BF16.F32.PACK_AB R160, R165, R160 ;  /* 0x000000a0a5a0723e */ /* 0x000fe200000010ff */
[----:B------:R-:W-:Y:S01]  /*7200*/  @!P3 FMUL R181, R181, 0.5 ;  /* 0x3f000000b5b5b820 */ /* 0x000fe20000400000 */
[----:B------:R3:W4:Y:S01]  /*7210*/  MUFU.EX2 R21, R180 ;  /* 0x000000b400157308 */ /* 0x0007220000000800 */
[----:B--2---:R-:W-:Y:S01]  /*7220*/  @!P2 FMUL R172, R172, R172 ;  /* 0x000000acacaca220 */ /* 0x004fe20000400000 */
[----:B------:R-:W-:Y:S01]  /*7230*/  FSETP.GEU.AND P2, PT, R161, -126, PT ;  /* 0xc2fc0000a100780b */ /* 0x000fe20003f4e000 */
[----:B------:R-:W-:Y:S01]  /*7240*/  FADD R19, R19, R186 ;  /* 0x000000ba13137221 */ /* 0x000fe20000000000 */
[----:B------:R-:W-:Y:S01]  /*7250*/  FADD R187, R187, R194 ;  /* 0x000000c2bbbb7221 */ /* 0x000fe20000000000 */
[----:B------:R-:W-:-:S02]  /*7260*/  F2FP.BF16.F32.PACK_AB R157, R166, R167 ;  /* 0x000000a7a69d723e */ /* 0x000fc400000010ff */
[----:B------:R-:W-:Y:S01]  /*7270*/  @!P5 FMUL R182, R182, 0.5 ;  /* 0x3f000000b6b6d820 */ /* 0x000fe20000400000 */
[----:B------:R2:W5:Y:S01]  /*7280*/  MUFU.EX2 R18, R181 ;  /* 0x000000b500127308 */ /* 0x0005620000000800 */
[C---:B---3--:R-:W-:Y:S01]  /*7290*/  FADD R180, R155.reuse, R174 ;  /* 0x000000ae9bb47221 */ /* 0x048fe20000000000 */
[----:B-1----:R-:W-:Y:S01]  /*72a0*/  @!P4 FMUL R178, R178, R178 ;  /* 0x000000b2b2b2c220 */ /* 0x002fe20000400000 */
[----:B------:R-:W-:Y:S02]  /*72b0*/  F2FP.BF16.F32.PACK_AB R155, R155, R154 ;  /* 0x0000009a9b9b723e */ /* 0x000fe400000010ff */
[----:B------:R-:W-:Y:S01]  /*72c0*/  F2FP.BF16.F32.PACK_AB R154, R183, R156 ;  /* 0x0000009cb79a723e */ /* 0x000fe200000010ff */
[----:B------:R-:W-:Y:S01]  /*72d0*/  FADD R188, R165, R178 ;  /* 0x000000b2a5bc7221 */ /* 0x000fe20000000000 */
[----:B------:R-:W-:Y:S01]  /*72e0*/  @!P2 FMUL R161, R161, 0.5 ;  /* 0x3f000000a1a1a820 */ /* 0x000fe20000400000 */
[----:B------:R-:W1:Y:S01]  /*72f0*/  MUFU.EX2 R182, R182 ;  /* 0x000000b600b67308 */ /* 0x000e620000000800 */
[----:B--2---:R-:W-:Y:S01]  /*7300*/  FADD R181, R158, R175 ;  /* 0x000000af9eb57221 */ /* 0x004fe20000000000 */
[----:B----4-:R-:W-:Y:S01]  /*7310*/  @!P6 FMUL R21, R21, R21 ;  /* 0x000000151515e220 */ /* 0x010fe20000400000 */
[----:B------:R-:W-:Y:S01]  /*7320*/  FADD R153, R153, R188 ;  /* 0x000000bc99997221 */ /* 0x000fe20000000000 */
[----:B------:R-:W-:Y:S01]  /*7330*/  F2FP.BF16.F32.PACK_AB R158, R172, R179 ;  /* 0x000000b3ac9e723e */ /* 0x000fe200000010ff */
[----:B------:R-:W-:Y:S01]  /*7340*/  FADD R196, R180, R181 ;  /* 0x000000b5b4c47221 */ /* 0x000fe20000000000 */
[----:B------:R-:W-:Y:S01]  /*7350*/  FADD R180, R183, R172 ;  /* 0x000000acb7b47221 */ /* 0x000fe20000000000 */
[----:B------:R-:W-:Y:S01]  /*7360*/  FADD R190, R164, R21 ;  /* 0x00000015a4be7221 */ /* 0x000fe20000000000 */
[----:B------:R2:W3:Y:S01]  /*7370*/  MUFU.EX2 R192, R161 ;  /* 0x000000a100c07308 */ /* 0x0004e20000000800 */
[----:B-----5:R-:W-:Y:S01]  /*7380*/  @!P3 FMUL R18, R18, R18 ;  /* 0x000000121212b220 */ /* 0x020fe20000400000 */
[----:B------:R-:W-:Y:S01]  /*7390*/  FADD R196, R189, R196 ;  /* 0x000000c4bdc47221 */ /* 0x000fe20000000000 */
[----:B------:R-:W-:-:S02]  /*73a0*/  F2FP.BF16.F32.PACK_AB R165, R176, R171 ;  /* 0x000000abb0a5723e */ /* 0x000fc400000010ff */
[----:B------:R-:W-:Y:S01]  /*73b0*/  FADD R181, R169, R18 ;  /* 0x00000012a9b57221 */ /* 0x000fe20000000000 */
[----:B------:R-:W-:Y:S01]  /*73c0*/  FADD R187, R187, R196 ;  /* 0x000000c4bbbb7221 */ /* 0x000fe20000000000 */
[----:B------:R-:W-:Y:S01]  /*73d0*/  F2FP.BF16.F32.PACK_AB R166, R18, R21 ;  /* 0x0000001512a6723e */ /* 0x000fe200000010ff */
[----:B--2---:R-:W-:Y:S01]  /*73e0*/  FADD R161, R156, R179 ;  /* 0x000000b39ca17221 */ /* 0x004fe20000000000 */
[----:B------:R-:W-:Y:S01]  /*73f0*/  FADD R180, R180, R181 ;  /* 0x000000b5b4b47221 */ /* 0x000fe20000000000 */
[----:B-1----:R-:W-:Y:S01]  /*7400*/  @!P5 FMUL R182, R182, R182 ;  /* 0x000000b6b6b6d220 */ /* 0x002fe20000400000 */
[----:B------:R-:W-:Y:S01]  /*7410*/  F2FP.BF16.F32.PACK_AB R156, R168, R185 ;  /* 0x000000b9a89c723e */ /* 0x000fe200000010ff */
[----:B------:R-:W-:Y:S01]  /*7420*/  FADD R190, R161, R190 ;  /* 0x000000bea1be7221 */ /* 0x000fe20000000000 */
[----:B------:R-:W-:Y:S01]  /*7430*/  FADD R180, R153, R180 ;  /* 0x000000b499b47221 */ /* 0x000fe20000000000 */
[----:B------:R-:W-:Y:S01]  /*7440*/  F2FP.BF16.F32.PACK_AB R161, R173, R162 ;  /* 0x000000a2ada1723e */ /* 0x000fe200000010ff */
[----:B------:R-:W-:Y:S01]  /*7450*/  FMUL R24, R24, R182 ;  /* 0x000000b618187220 */ /* 0x000fe20000400000 */
[----:B------:R-:W-:Y:S01]  /*7460*/  FADD R19, R19, R190 ;  /* 0x000000be13137221 */ /* 0x000fe20000000000 */
[----:B---3--:R-:W-:Y:S01]  /*7470*/  @!P2 FMUL R192, R192, R192 ;  /* 0x000000c0c0c0a220 */ /* 0x008fe20000400000 */
[----:B------:R-:W-:Y:S01]  /*7480*/  F2FP.BF16.F32.PACK_AB R162, R169, R164 ;  /* 0x000000a4a9a2723e */ /* 0x000fe200000010ff */
[----:B------:R-:W-:Y:S01]  /*7490*/  FMUL R25, R25, R182 ;  /* 0x000000b619197220 */ /* 0x000fe20000400000 */
[----:B------:R-:W-:Y:S01]  /*74a0*/  FADD R19, R19, R180 ;  /* 0x000000b413137221 */ /* 0x000fe20000000000 */
[----:B------:R-:W-:Y:S01]  /*74b0*/  FFMA R3, R192, R3, R187 ;  /* 0x00000003c0037223 */ /* 0x000fe200000000bb */
[-C--:B------:R-:W-:Y:S01]  /*74c0*/  FMUL R26, R26, R192.reuse ;  /* 0x000000c01a1a7220 */ /* 0x080fe20000400000 */
[-C--:B------:R-:W-:Y:S01]  /*74d0*/  FMUL R27, R27, R192.reuse ;  /* 0x000000c01b1b7220 */ /* 0x080fe20000400000 */
[----:B------:R-:W-:Y:S01]  /*74e0*/  FFMA R15, R182, R15, R19 ;  /* 0x0000000fb60f7223 */ /* 0x000fe20000000013 */
[----:B------:R-:W-:Y:S01]  /*74f0*/  MOV R19, UR60 ;  /* 0x0000003c00137c02 */ /* 0x000fe20008000f00 */
[-C--:B------:R-:W-:Y:S01]  /*7500*/  FMUL R30, R30, R192.reuse ;  /* 0x000000c01e1e7220 */ /* 0x080fe20000400000 */
[-C--:B------:R-:W-:Y:S01]  /*7510*/  FMUL R31, R31, R192.reuse ;  /* 0x000000c01f1f7220 */ /* 0x080fe20000400000 */
[-C--:B------:R-:W-:Y:S01]  /*7520*/  FMUL R34, R34, R192.reuse ;  /* 0x000000c022227220 */ /* 0x080fe20000400000 */
[----:B------:R-:W-:Y:S01]  /*7530*/  SHF.L.U32 R19, R19, 0x1f, RZ ;  /* 0x0000001f13137819 */ /* 0x000fe200000006ff */
[-C--:B------:R-:W-:Y:S01]  /*7540*/  FMUL R35, R35, R192.reuse ;  /* 0x000000c023237220 */ /* 0x080fe20000400000 */
[-C--:B------:R-:W-:Y:S01]  /*7550*/  FMUL R38, R38, R192.reuse ;  /* 0x000000c026267220 */ /* 0x080fe20000400000 */
[-C--:B------:R-:W-:Y:S01]  /*7560*/  FMUL R39, R39, R192.reuse ;  /* 0x000000c027277220 */ /* 0x080fe20000400000 */
[----:B------:R1:W2:Y:S01]  /*7570*/  SYNCS.PHASECHK.TRANS64.TRYWAIT P2, [UR5+0x38000], R19 ;  /* 0x03800013ff0075a7 */ /* 0x0002a20008040145 */
        /* <DEDUP_REMOVED lines=120> */
[----:B-12---:R-:W-:Y:S06]  /*7d00*/  @!P0 BRA `(.L_x_39) ;  /* 0x0000000000048947 */ /* 0x006fec0003800000 */
[----:B------:R-:W-:Y:S01]  /*7d10*/  BPT.TRAP 0x1 ;  /* 0x000000040000795c */ /* 0x000fe20000300000 */
.L_x_39:
[----:B------:R-:W-:Y:S05]  /*7d20*/  @P2 BRA `(.L_x_40) ;  /* 0x0000000000082947 */ /* 0x000fea0003800000 */
[----:B------:R-:W1:Y:S02]  /*7d30*/  SYNCS.PHASECHK.TRANS64.TRYWAIT P2, [UR5+0x38000], R19 ;  /* 0x03800013ff0075a7 */ /* 0x000e640008040145 */
[----:B-1----:R-:W-:Y:S05]  /*7d40*/  @!P2 BRA `(.L_x_41) ;  /* 0x0000004800c8a947 */ /* 0x002fea0003800000 */
.L_x_40:
        /* <DEDUP_REMOVED lines=27> */
.L_x_42:
[----:B------:R-:W-:-:S04]  /*7f00*/  ULEA UR5, UR7, UR61, 0x3 ;  /* 0x0000003d07057291 */ /* 0x000fc8000f8e183f */
[----:B------:R-:W-:-:S04]  /*7f10*/  UIADD3 UR5, UR5, 0x38028, URZ ;  /* 0x0003802805057890 */ /* 0x000fc8000fffe03f */
[----:B------:R-:W-:-:S09]  /*7f20*/  UPRMT UR5, URZ, 0x654, UR5 ;  /* 0x000006543f057896 */ /* 0x000fd20008000005 */
[----:B------:R-:W-:Y:S01]  /*7f30*/  SYNCS.ARRIVE.TRANS64.RED.A1T0 RZ, [UR5], RZ ;  /* 0x000000ffffff79a7 */ /* 0x000fe20008100405 */
[----:B------:R-:W-:Y:S05]  /*7f40*/  @P1 BRA `(.L_x_43) ;  /* 0x0000000000041947 */ /* 0x000fea0003800000 */
[----:B------:R-:W-:Y:S01]  /*7f50*/  BPT.TRAP 0x1 ;  /* 0x000000040000795c */ /* 0x000fe20000300000 */
.L_x_43:
[----:B------:R-:W-:-:S04]  /*7f60*/  UIADD3 UR7, UR7, 0x1, URZ ;  /* 0x0000000107077890 */ /* 0x000fc8000fffe03f */
[----:B------:R-:W-:-:S04]  /*7f70*/  UISETP.NE.AND UP0, UPT, UR7, 0x5, UPT ;  /* 0x000000050700788c */ /* 0x000fc8000bf05270 */
[----:B------:R-:W-:Y:S01]  /*7f80*/  USEL UR7, UR7, URZ, UP0 ;  /* 0x0000003f07077287 */ /* 0x000fe20008000000 */
[----:B------:R-:W-:Y:S11]  /*7f90*/  @!P0 BRA `(.L_x_44) ;  /* 0x0000000000048947 */ /* 0x000ff60003800000 */
[----:B------:R-:W-:Y:S01]  /*7fa0*/  BPT.TRAP 0x1 ;  /* 0x000000040000795c */ /* 0x000fe20000300000 */
.L_x_44:
[----:B------:R-:W-:-:S04]  /*7fb0*/  ULEA UR5, UR7, UR61, 0x3 ;  /* 0x0000003d07057291 */ /* 0x000fc8000f8e183f */
[----:B------:R-:W-:-:S04]  /*7fc0*/  UIADD3 UR5, UR5, 0x38028, URZ ;  /* 0x0003802805057890 */ /* 0x000fc8000fffe03f */
[----:B------:R-:W-:-:S09]  /*7fd0*/  UPRMT UR5, URZ, 0x654, UR5 ;  /* 0x000006543f057896 */ /* 0x000fd20008000005 */
[----:B------:R-:W-:Y:S01]  /*7fe0*/  SYNCS.ARRIVE.TRANS64.RED.A1T0 RZ, [UR5], RZ ;  /* 0x000000ffffff79a7 */ /* 0x000fe20008100405 */
[----:B------:R-:W-:Y:S05]  /*7ff0*/  @P1 BRA `(.L_x_45) ;  /* 0x0000000000041947 */ /* 0x000fea0003800000 */
[----:B------:R-:W-:Y:S01]  /*8000*/  BPT.TRAP 0x1 ;  /* 0x000000040000795c */ /* 0x000fe20000300000 */
.L_x_45:
[----:B------:R-:W-:Y:S01]  /*8010*/  R2UR UR5, R184 ;  /* 0x00000000b80572ca */ /* 0x000fe200000e0000 */
[----:B------:R-:W-:Y:S01]  /*8020*/  UIADD3 UR4, UR4, 0x1, URZ ;  /* 0x0000000104047890 */ /* 0x000fe2000fffe03f */
[----:B------:R-:W-:Y:S01]  /*8030*/  IADD3 R16, R16, 0x40, RZ ;  /* 0x0000004010107810 */ /* 0x000fe20007ffe0ff */
[----:B------:R-:W-:Y:S01]  /*8040*/  UIADD3 UR7, UR7, 0x1, URZ ;  /* 0x0000000107077890 */ /* 0x000fe2000fffe03f */
[----:B-1----:R-:W-:Y:S01]  /*8050*/  MOV R19, R17 ;  /* 0x0000001100137202 */ /* 0x002fe20000000f00 */
[----:B------:R-:W-:Y:S01]  /*8060*/  UISETP.NE.AND UP1, UPT, UR4, 0x5, UPT ;  /* 0x000000050400788c */ /* 0x000fe2000bf25270 */
[----:B------:R-:W-:Y:S01]  /*8070*/  MOV R18, R14 ;  /* 0x0000000e00127202 */ /* 0x000fe20000000f00 */
[----:B------:R-:W-:Y:S02]  /*8080*/  UISETP.NE.AND UP0, UPT, UR7, 0x5, UPT ;  /* 0x000000050700788c */ /* 0x000fe4000bf05270 */
[----:B------:R-:W-:Y:S02]  /*8090*/  USEL UR4, UR4, URZ, UP1 ;  /* 0x0000003f04047287 */ /* 0x000fe40008800000 */
[----:B------:R-:W-:-:S02]  /*80a0*/  USEL UR7, UR7, URZ, UP0 ;  /* 0x0000003f07077287 */ /* 0x000fc40008000000 */
[----:B------:R-:W-:Y:S02]  /*80b0*/  UISETP.GT.AND UP2, UPT, UR5, 0x1, UPT ;  /* 0x000000010500788c */ /* 0x000fe4000bf44270 */
[----:B------:R-:W-:Y:S02]  /*80c0*/  UIADD3 UR10, UR5, -0x1, URZ ;  /* 0xffffffff050a7890 */ /* 0x000fe4000fffe03f */
[----:B------:R-:W-:Y:S02]  /*80d0*/  USEL UR5, URZ, 0x1, UP1 ;  /* 0x000000013f057887 */ /* 0x000fe40008800000 */
[----:B------:R-:W-:Y:S02]  /*80e0*/  PLOP3.LUT P2, PT, PT, PT, UP2, 0x80, 0x0 ;  /* 0x000000000000781c */ /* 0x000fe40003f4f028 */
[----:B------:R-:W-:Y:S01]  /*80f0*/  ULOP3.LUT UR60, UR60, UR5, URZ, 0x3c, !UPT ;  /* 0x000000053c3c7292 */ /* 0x000fe2000f8e3c3f */
[----:B------:R-:W-:-:S10]  /*8100*/  MOV R184, UR10 ;  /* 0x0000000a00b87c02 */ /* 0x000fd40008000f00 */
[----:B------:R-:W-:Y:S05]  /*8110*/  @P2 BRA `(.L_x_46) ;  /* 0xffffffd8001c2947 */ /* 0x000fea000383ffff */
.L_x_35:
[----:B------:R-:W2:Y:S01]  /*8120*/  SHFL.BFLY PT, R0, R15, 0x1, 0x1f ;  /* 0x0c201f000f007f89 */ /* 0x000ea200000e0000 */
[----:B------:R-:W-:Y:S01]  /*8130*/  BSSY B0, `(.L_x_47) ;  /* 0x0000023000007945 */ /* 0x000fe20003800000 */
[----:B------:R-:W-:Y:S02]  /*8140*/  MOV R6, 0x7f800000 ;  /* 0x7f80000000067802 */ /* 0x000fe40000000f00 */
[----:B------:R-:W3:Y:S01]  /*8150*/  SHFL.BFLY PT, R4, R3, 0x1, 0x1f ;  /* 0x0c201f0003047f89 */ /* 0x000ee200000e0000 */
[----:B------:R-:W-:Y:S02]  /*8160*/  MOV R9, 0x3f800000 ;  /* 0x3f80000000097802 */ /* 0x000fe40000000f00 */
[----:B------:R-:W-:Y:S01]  /*8170*/  MOV R7, 0x7f800000 ;  /* 0x7f80000000077802 */ /* 0x000fe20000000f00 */
[----:B--2---:R-:W-:Y:S01]  /*8180*/  FADD R0, R0, R15 ;  /* 0x0000000f00007221 */ /* 0x004fe20000000000 */
[----:B---3--:R-:W-:-:S04]  /*8190*/  FADD R16, R4, R3 ;  /* 0x0000000304107221 */ /* 0x008fc80000000000 */
[----:B------:R-:W2:Y:S01]  /*81a0*/  SHFL.BFLY PT, R5, R0, 0x2, 0x1f ;  /* 0x0c401f0000057f89 */ /* 0x000ea200000e0000 */
[----:B------:R-:W-:-:S03]  /*81b0*/  MOV R4, 0x3f800000 ;  /* 0x3f80000000047802 */ /* 0x000fc60000000f00 */
[----:B-1----:R-:W1:Y:S01]  /*81c0*/  SHFL.BFLY PT, R19, R16, 0x2, 0x1f ;  /* 0x0c401f0010137f89 */ /* 0x002e6200000e0000 */
[C---:B--2---:R-:W-:Y:S01]  /*81d0*/  FSETP.NE.AND P0, PT, R0.reuse, -R5, PT ;  /* 0x800000050000720b */ /* 0x044fe20003f05000 */
[----:B------:R-:W-:Y:S01]  /*81e0*/  FADD R3, R0, R5 ;  /* 0x0000000500037221 */ /* 0x000fe20000000000 */
[----:B-1----:R-:W-:-:S11]  /*81f0*/  FADD R8, R16, R19 ;  /* 0x0000001310087221 */ /* 0x002fd60000000000 */
[----:B------:R-:W-:Y:S05]  /*8200*/  @!P0 BRA `(.L_x_48) ;  /* 0x0000000000548947 */ /* 0x000fea0003800000 */
[----:B------:R-:W-:Y:S01]  /*8210*/  IADD3 R0, R3, 0x1800000, RZ ;  /* 0x0180000003007810 */ /* 0x000fe20007ffe0ff */
[----:B------:R-:W-:Y:S03]  /*8220*/  BSSY B1, `(.L_x_49) ;  /* 0x000000c000017945 */ /* 0x000fe60003800000 */
[----:B------:R-:W-:-:S04]  /*8230*/  LOP3.LUT R0, R0, 0x7f800000, RZ, 0xc0, !PT ;  /* 0x7f80000000007812 */ /* 0x000fc800078ec0ff */
[----:B------:R-:W-:-:S13]  /*8240*/  ISETP.GT.U32.AND P0, PT, R0, 0x1ffffff, PT ;  /* 0x01ffffff0000780c */ /* 0x000fda0003f04070 */
[----:B------:R-:W-:Y:S05]  /*8250*/  @P0 BRA `(.L_x_50) ;  /* 0x0000000000100947 */ /* 0x000fea0003800000 */
[----:B------:R-:W-:-:S07]  /*8260*/  MOV R15, 0x8280 ;  /* 0x00008280000f7802 */ /* 0x000fce0000000f00 */
[----:B------:R-:W-:Y:S05]  /*8270*/  CALL.REL.NOINC `($__internal_0_$__cuda_sm20_rcp_rn_f32_slowpath) ;  /* 0x0000004800287944 */ /* 0x000fea0003c00000 */
[----:B------:R-:W-:Y:S01]  /*8280*/  MOV R4, R0 ;  /* 0x0000000000047202 */ /* 0x000fe20000000f00 */
[----:B------:R-:W-:Y:S06]  /*8290*/  BRA `(.L_x_51) ;  /* 0x0000000000107947 */ /* 0x000fec0003800000 */
.L_x_50:
[----:B------:R-:W1:Y:S02]  /*82a0*/  MUFU.RCP R4, R3 ;  /* 0x0000000300047308 */ /* 0x000e640000001000 */
[----:B-1----:R-:W-:-:S04]  /*82b0*/  FFMA R0, R3, R4, -1 ;  /* 0xbf80000003007423 */ /* 0x002fc80000000004 */
[----:B------:R-:W-:-:S04]  /*82c0*/  FADD.FTZ R5, -R0, -RZ ;  /* 0x800000ff00057221 */ /* 0x000fc80000010100 */
[----:B------:R-:W-:-:S07]  /*82d0*/  FFMA R4, R4, R5, R4 ;  /* 0x0000000504047223 */ /* 0x000fce0000000004 */
.L_x_51:
[----:B------:R-:W-:Y:S05]  /*82e0*/  BSYNC B1 ;  /* 0x0000000000017941 */ /* 0x000fea0003800000 */
.L_x_49:
[----:B------:R-:W-:Y:S01]  /*82f0*/  FSETP.GEU.AND P0, PT, |R3|, 1.175494350822287508e-38, PT ;  /* 0x008000000300780b */ /* 0x000fe20003f0e200 */
[----:B------:R-:W-:-:S12]  /*8300*/  ULDC UR4, c[0x0][0x600] ;  /* 0x0001800000047ab9 */ /* 0x000fd80000000800 */
[----:B------:R-:W-:-:S04]  /*8310*/  @!P0 FMUL R3, R3, 16777216 ;  /* 0x4b80000003038820 */ /* 0x000fc80000400000 */
[----:B------:R-:W1:Y:S02]  /*8320*/  MUFU.LG2 R0, R3 ;  /* 0x0000000300007308 */ /* 0x000e640000000c00 */
[----:B-1----:R-:W-:-:S04]  /*8330*/  @!P0 FADD R0, R0, -24 ;  /* 0xc1c0000000008421 */ /* 0x002fc80000000000 */
[----:B------:R-:W-:-:S04]  /*8340*/  FMUL R0, R0, 0.69314718246459960938 ;  /* 0x3f31721800007820 */ /* 0x000fc80000400000 */
[----:B------:R-:W-:-:S07]  /*8350*/  FFMA R7, R17, UR4, R0 ;  /* 0x0000000411077c23 */ /* 0x000fce0008000000 */
.L_x_48:
[----:B------:R-:W-:Y:S05]  /*8360*/  BSYNC B0 ;  /* 0x0000000000007941 */ /* 0x000fea0003800000 */
.L_x_47:
[----:B------:R-:W-:Y:S01]  /*8370*/  FSETP.NE.AND P0, PT, R16, -R19, PT ;  /* 0x800000131000720b */ /* 0x000fe20003f05000 */
[----:B------:R-:W-:Y:S01]  /*8380*/  ULDC UR4, c[0x0][0x608] ;  /* 0x0001820000047ab9 */ /* 0x000fe20000000800 */
[----:B------:R-:W-:Y:S01]  /*8390*/  BSSY B0, `(.L_x_52) ;  /* 0x0000059000007945 */ /* 0x000fe20003800000 */
[----:B------:R-:W-:-:S04]  /*83a0*/  FMUL R4, R4, UR4 ;  /* 0x0000000404047c20 */ /* 0x000fc80008400000 */
        /* <DEDUP_REMOVED lines=64> */
[----:B------:R-:W-:Y:S06]  /*87b0*/  @!P0 BRA `(.L_x_53) ;  /* 0x0000000000588947 */ /* 0x000fec0003800000 */
[----:B------:R-:W-:Y:S01]  /*87c0*/  IADD3 R0, R8, 0x1800000, RZ ;  /* 0x0180000008007810 */ /* 0x000fe20007ffe0ff */
[----:B------:R-:W-:Y:S03]  /*87d0*/  BSSY B1, `(.L_x_54) ;  /* 0x000000d000017945 */ /* 0x000fe60003800000 */
[----:B------:R-:W-:-:S04]  /*87e0*/  LOP3.LUT R0, R0, 0x7f800000, RZ, 0xc0, !PT ;  /* 0x7f80000000007812 */ /* 0x000fc800078ec0ff */
[----:B------:R-:W-:-:S13]  /*87f0*/  ISETP.GT.U32.AND P0, PT, R0, 0x1ffffff, PT ;  /* 0x01ffffff0000780c */ /* 0x000fda0003f04070 */
[----:B------:R-:W-:Y:S05]  /*8800*/  @P0 BRA `(.L_x_55) ;  /* 0x0000000000140947 */ /* 0x000fea0003800000 */
[----:B------:R-:W-:Y:S02]  /*8810*/  MOV R3, R8 ;  /* 0x0000000800037202 */ /* 0x000fe40000000f00 */
[----:B------:R-:W-:-:S07]  /*8820*/  MOV R15, 0x8840 ;  /* 0x00008840000f7802 */ /* 0x000fce0000000f00 */
[----:B------:R-:W-:Y:S05]  /*8830*/  CALL.REL.NOINC `($__internal_0_$__cuda_sm20_rcp_rn_f32_slowpath) ;  /* 0x0000004000b87944 */ /* 0x000fea0003c00000 */
[----:B------:R-:W-:Y:S01]  /*8840*/  MOV R9, R0 ;  /* 0x0000000000097202 */ /* 0x000fe20000000f00 */
[----:B------:R-:W-:Y:S06]  /*8850*/  BRA `(.L_x_56) ;  /* 0x0000000000107947 */ /* 0x000fec0003800000 */
.L_x_55:
[----:B------:R-:W1:Y:S02]  /*8860*/  MUFU.RCP R9, R8 ;  /* 0x0000000800097308 */ /* 0x000e640000001000 */
[----:B-1----:R-:W-:-:S04]  /*8870*/  FFMA R0, R8, R9, -1 ;  /* 0xbf80000008007423 */ /* 0x002fc80000000009 */
[----:B------:R-:W-:-:S04]  /*8880*/  FADD.FTZ R0, -R0, -RZ ;  /* 0x800000ff00007221 */ /* 0x000fc80000010100 */
[----:B------:R-:W-:-:S07]  /*8890*/  FFMA R9, R9, R0, R9 ;  /* 0x0000000009097223 */ /* 0x000fce0000000009 */
.L_x_56:
[----:B------:R-:W-:Y:S05]  /*88a0*/  BSYNC B1 ;  /* 0x0000000000017941 */ /* 0x000fea0003800000 */
.L_x_54:
[----:B------:R-:W-:Y:S01]  /*88b0*/  FSETP.GEU.AND P0, PT, |R8|, 1.175494350822287508e-38, PT ;  /* 0x008000000800780b */ /* 0x000fe20003f0e200 */
[----:B------:R-:W-:-:S12]  /*88c0*/  ULDC UR4, c[0x0][0x600] ;  /* 0x0001800000047ab9 */ /* 0x000fd80000000800 */
[----:B------:R-:W-:-:S04]  /*88d0*/  @!P0 FMUL R8, R8, 16777216 ;  /* 0x4b80000008088820 */ /* 0x000fc80000400000 */
[----:B------:R-:W1:Y:S02]  /*88e0*/  MUFU.LG2 R0, R8 ;  /* 0x0000000800007308 */ /* 0x000e640000000c00 */
[----:B-1----:R-:W-:-:S04]  /*88f0*/  @!P0 FADD R0, R0, -24 ;  /* 0xc1c0000000008421 */ /* 0x002fc80000000000 */
[----:B------:R-:W-:-:S04]  /*8900*/  FMUL R3, R0, 0.69314718246459960938 ;  /* 0x3f31721800037820 */ /* 0x000fc80000400000 */
[----:B------:R-:W-:-:S07]  /*8910*/  FFMA R6, R14, UR4, R3 ;  /* 0x000000040e067c23 */ /* 0x000fce0008000003 */
.L_x_53:
[----:B------:R-:W-:Y:S05]  /*8920*/  BSYNC B0 ;  /* 0x0000000000007941 */ /* 0x000fea0003800000 */
.L_x_52:
[----:B------:R-:W-:Y:S01]  /*8930*/  R2UR UR4, R2 ;  /* 0x00000000020472ca */ /* 0x000fe200000e0000 */
[----:B------:R-:W1:Y:S01]  /*8940*/  S2R R3, SR_TID.X ;  /* 0x0000000000037919 */ /* 0x000e620000002100 */
[----:B------:R-:W-:Y:S01]  /*8950*/  R2UR UR5, R12 ;  /* 0x000000000c0572ca */ /* 0x000fe200000e0000 */
[----:B------:R-:W-:-:S10]  /*8960*/  ULDC.64 UR8, c[0x0][0x208] ;  /* 0x0000820000087ab9 */ /* 0x000fd40000000a00 */
[----:B------:R-:W-:-:S04]  /*8970*/  UISETP.NE.AND UP0, UPT, UR4, 0x1, UPT ;  /* 0x000000010400788c */ /* 0x000fc8000bf05270 */
[----:B------:R-:W-:-:S06]  /*8980*/  USEL UR4, URZ, 0x1, UP0 ;  /* 0x000000013f047887 */ /* 0x000fcc0008000000 */
[----:B------:R-:W-:Y:S01]  /*8990*/  MOV R0, UR4 ;  /* 0x0000000400007c02 */ /* 0x000fe20008000f00 */
[----:B------:R-:W-:Y:S02]  /*89a0*/  ULDC UR4, c[0x0][0x608] ;  /* 0x0001820000047ab9 */ /* 0x000fe40000000800 */
[----:B------:R-:W-:Y:S01]  /*89b0*/  FMUL R9, R9, UR4 ;  /* 0x0000000409097c20 */ /* 0x000fe20008400000 */
[----:B------:R-:W-:-:S04]  /*89c0*/  SHF.L.U32 R0, R0, 0x1f, RZ ;  /* 0x0000001f00007819 */ /* 0x000fc800000006ff */
[----:B------:R-:W2:Y:S01]  /*89d0*/  SYNCS.PHASECHK.TRANS64.TRYWAIT P0, [UR5+0x8], R0 ;  /* 0x00000800ff0075a7 */ /* 0x000ea20008000145 */
[C---:B-1----:R-:W-:Y:S02]  /*89e0*/  LOP3.LUT P1, RZ, R3.reuse, 0x3, RZ, 0xc0, !PT ;  /* 0x0000000303ff7812 */ /* 0x042fe4000782c0ff */
[----:B------:R-:W-:Y:S01]  /*89f0*/  LOP3.LUT R17, R3, 0x7f, RZ, 0xc0, !PT ;  /* 0x0000007f03117812 */ /* 0x000fe200078ec0ff */
[----:B--2---:R-:W-:Y:S10]  /*8a00*/  @!P0 BRA `(.L_x_57) ;  /* 0x0000003c00b08947 */ /* 0x004ff40003800000 */
.L_x_119:
[----:B------:R-:W-:Y:S01]  /*8a10*/  R2UR UR4, R13 ;  /* 0x000000000d0472ca */ /* 0x000fe200000e0000 */
[----:B------:R-:W-:Y:S01]  /*8a20*/  BSSY B0, `(.L_x_58) ;  /* 0x0000019000007945 */ /* 0x000fe20003800000 */
[----:B------:R-:W-:-:S11]  /*8a30*/  SHF.R.U32.HI R18, RZ, 0x5, R17 ;  /* 0x00000005ff127819 */ /* 0x000fd60000011611 */
[----:B------:R-:W-:Y:S01]  /*8a40*/  USHF.L.U32 UR42, UR4, 0x6, URZ ;  /* 0x00000006042a7899 */ /* 0x000fe2000800063f */
[----:B------:R-:W-:Y:S11]  /*8a50*/  @P1 BRA `(.L_x_59) ;  /* 0x0000000000541947 */ /* 0x000ff60003800000 */
[----:B------:R-:W2:Y:S01]  /*8a60*/  S2UR UR4, SR_CTAID.Y ;  /* 0x00000000000479c3 */ /* 0x000ea20000002600 */
[----:B-1----:R-:W-:Y:S01]  /*8a70*/  SHF.R.U32.HI R0, RZ, 0x2, R3 ;  /* 0x00000002ff007819 */ /* 0x002fe20000011603 */
[----:B------:R-:W-:Y:S01]  /*8a80*/  ULDC.64 UR6, c[0x0][0x688] ;  /* 0x0001a20000067ab9 */ /* 0x000fe20000000a00 */
[----:B------:R-:W-:Y:S02]  /*8a90*/  SHF.L.U32 R3, R18, 0x4, RZ ;  /* 0x0000000412037819 */ /* 0x000fe400000006ff */
[----:B------:R-:W-:-:S03]  /*8aa0*/  LOP3.LUT R0, R0, 0x7, RZ, 0xc0, !PT ;  /* 0x0000000700007812 */ /* 0x000fc600078ec0ff */
[----:B------:R-:W1:Y:S01]  /*8ab0*/  S2UR UR5, SR_CTAID.Z ;  /* 0x00000000000579c3 */ /* 0x000e620000002700 */
[----:B------:R-:W-:-:S04]  /*8ac0*/  LOP3.LUT R0, R3, 0xfffffff0, R0, 0xe2, !PT ;  /* 0xfffffff003007812 */ /* 0x000fc800078ee200 */
[----:B------:R-:W-:-:S04]  /*8ad0*/  IADD3 R4, R0, UR42, RZ ;  /* 0x0000002a00047c10 */ /* 0x000fc8000fffe0ff */
[----:B------:R-:W-:Y:S01]  /*8ae0*/  IADD3 R3, R4, 0x8, RZ ;  /* 0x0000000804037810 */ /* 0x000fe20007ffe0ff */
[----:B--2---:R-:W-:-:S04]  /*8af0*/  UIMAD UR4, UR4, UR6, UR42 ;  /* 0x00000006040472a4 */ /* 0x004fc8000f8e022a */
[----:B-1----:R-:W-:-:S03]  /*8b00*/  UIMAD UR4, UR5, UR7, UR4 ;  /* 0x00000007050472a4 */ /* 0x002fc6000f8e0204 */
[----:B------:R-:W-:Y:S02]  /*8b10*/  ULDC UR5, c[0x0][0x288] ;  /* 0x0000a20000057ab9 */ /* 0x000fe40000000800 */
[----:B------:R-:W-:Y:S02]  /*8b20*/  ISETP.GE.U32.AND P0, PT, R4, UR5, PT ;  /* 0x0000000504007c0c */ /* 0x000fe4000bf06070 */
[----:B------:R-:W-:Y:S02]  /*8b30*/  IADD3 R0, P2, R0, UR4, RZ ;  /* 0x0000000400007c10 */ /* 0x000fe4000ff5e0ff */
[----:B------:R-:W-:Y:S01]  /*8b40*/  ISETP.GE.U32.AND P1, PT, R3, UR5, PT ;  /* 0x0000000503007c0c */ /* 0x000fe2000bf26070 */
[----:B------:R-:W-:Y:S01]  /*8b50*/  ULDC.64 UR4, c[0x0][0x680] ;  /* 0x0001a00000047ab9 */ /* 0x000fe20000000a00 */
[----:B------:R-:W-:Y:S02]  /*8b60*/  IADD3.X R3, RZ, RZ, RZ, P2, !PT ;  /* 0x000000ffff037210 */ /* 0x000fe400017fe4ff */
[----:B------:R-:W-:-:S04]  /*8b70*/  LEA R4, P2, R0, UR4, 0x2 ;  /* 0x0000000400047c11 */ /* 0x000fc8000f8410ff */
[----:B------:R-:W-:-:S05]  /*8b80*/  LEA.HI.X R5, R0, UR5, R3, 0x2, P2 ;  /* 0x0000000500057c11 */ /* 0x000fca00090f1403 */
[----:B------:R2:W-:Y:S04]  /*8b90*/  @!P0 STG.E desc[UR8][R4.64], R7 ;  /* 0x0000000704008986 */ /* 0x0005e8000c101908 */
[----:B------:R2:W-:Y:S02]  /*8ba0*/  @!P1 STG.E desc[UR8][R4.64+0x20], R6 ;  /* 0x0000200604009986 */ /* 0x0005e4000c101908 */
.L_x_59:
[----:B------:R-:W-:Y:S05]  /*8bb0*/  BSYNC B0 ;  /* 0x0000000000007941 */ /* 0x000fea0003800000 */
.L_x_58:
[----:B------:R-:W-:Y:S01]  /*8bc0*/  ULDC.64 UR4, c[0x0][0x730] ;  /* 0x0001cc0000047ab9 */ /* 0x000fe20000000a00 */
[-C--:B------:R-:W-:Y:S01]  /*8bd0*/  FMUL R26, R26, R9.reuse ;  /* 0x000000091a1a7220 */ /* 0x080fe20000400000 */
[----:B------:R-:W-:Y:S01]  /*8be0*/  ISETP.NE.U32.AND P0, PT, RZ, UR4, PT ;  /* 0x00000004ff007c0c */ /* 0x000fe2000bf05070 */
[-C--:B------:R-:W-:Y:S01]  /*8bf0*/  FMUL R27, R27, R9.reuse ;  /* 0x000000091b1b7220 */ /* 0x080fe20000400000 */
[-C--:B------:R-:W-:Y:S01]  /*8c00*/  FMUL R30, R30, R9.reuse ;  /* 0x000000091e1e7220 */ /* 0x080fe20000400000 */
[-C--:B------:R-:W-:Y:S01]  /*8c10*/  FMUL R31, R31, R9.reuse ;  /* 0x000000091f1f7220 */ /* 0x080fe20000400000 */
[----:B------:R-:W-:Y:S01]  /*8c20*/  ISETP.NE.AND.EX P0, PT, RZ, UR5, PT, P0 ;  /* 0x00000005ff007c0c */ /* 0x000fe2000bf05300 */
        /* <DEDUP_REMOVED lines=60> */
[----:B------:R-:W-:Y:S06]  /*8ff0*/  @P0 BRA `(.L_x_60) ;  /* 0x0000000000200947 */ /* 0x000fec0003800000 */
[----:B------:R-:W-:Y:S02]  /*9000*/  ULDC.64 UR4, c[0x0][0x728] ;  /* 0x0001ca0000047ab9 */ /* 0x000fe40000000a00 */
[----:B------:R-:W-:-:S04]  /*9010*/  ISETP.NE.U32.AND P0, PT, RZ, UR4, PT ;  /* 0x00000004ff007c0c */ /* 0x000fc8000bf05070 */
[----:B------:R-:W-:-:S13]  /*9020*/  ISETP.NE.AND.EX P0, PT, RZ, UR5, PT, P0 ;  /* 0x00000005ff007c0c */ /* 0x000fda000bf05300 */
[----:B------:R-:W-:Y:S05]  /*9030*/  @!P0 BRA `(.L_x_61) ;  /* 0x00000000000c8947 */ /* 0x000fea0003800000 */
[----:B-12---:R-:W1:Y:S02]  /*9040*/  LDC.64 R4, c[0x0][0x728] ;  /* 0x0001ca00ff047b82 */ /* 0x006e640000000a00 */
[----:B-1----:R3:W5:Y:S01]  /*9050*/  LDG.E R22, desc[UR8][R4.64] ;  /* 0x0000000804167981 */ /* 0x002762000c1e1900 */
[----:B------:R-:W-:Y:S05]  /*9060*/  BRA `(.L_x_60) ;  /* 0x0000000000047947 */ /* 0x000fea0003800000 */
.L_x_61:
[----:B------:R-:W4:Y:S02]  /*9070*/  LDC R22, c[0x0][0x720] ;  /* 0x0001c800ff167b82 */ /* 0x000f240000000800 */
.L_x_60:
[----:B-1----:R-:W-:-:S04]  /*9080*/  MOV R0, RZ ;  /* 0x000000ff00007202 */ /* 0x002fc80000000f00 */
[----:B------:R-:W-:-:S13]  /*9090*/  LOP3.LUT P0, RZ, R0, 0x1bf, RZ, 0xc0, !PT ;  /* 0x000001bf00ff7812 */ /* 0x000fda000780c0ff */
[----:B------:R-:W-:Y:S05]  /*90a0*/  @!P0 BRA `(.L_x_62) ;  /* 0x0000000000408947 */ /* 0x000fea0003800000 */
[----:B------:R-:W-:Y:S01]  /*90b0*/  MOV R14, 0x0 ;  /* 0x00000000000e7802 */ /* 0x000fe20000000f00 */
[----:B------:R-:W-:Y:S01]  /*90c0*/  ULDC.64 UR4, c[0x4][0x70] ;  /* 0x01001c0000047ab9 */ /* 0x000fe20000000a00 */
[----:B------:R-:W-:Y:S01]  /*90d0*/  ULDC.64 UR6, c[0x4][0x8] ;  /* 0x0100020000067ab9 */ /* 0x000fe20000000a00 */
[----:B--23--:R-:W-:Y:S02]  /*90e0*/  MOV R4, UR4 ;  /* 0x0000000400047c02 */ /* 0x00cfe40008000f00 */
[----:B------:R-:W-:Y:S01]  /*90f0*/  MOV R5, UR5 ;  /* 0x0000000500057c02 */ /* 0x000fe20008000f00 */
[----:B------:R-:W1:Y:S01]  /*9100*/  LDC.64 R14, c[0x4][R14] ;  /* 0x010000000e0e7b82 */ /* 0x000e620000000a00 */
[----:B------:R-:W-:Y:S01]  /*9110*/  ULDC.64 UR4, c[0x4][0x78] ;  /* 0x01001e0000047ab9 */ /* 0x000fe20000000a00 */
[----:B------:R-:W-:Y:S02]  /*9120*/  MOV R10, UR6 ;  /* 0x00000006000a7c02 */ /* 0x000fe40008000f00 */
[----:B------:R-:W-:-:S02]  /*9130*/  MOV R6, UR4 ;  /* 0x0000000400067c02 */ /* 0x000fc40008000f00 */
[----:B------:R-:W-:Y:S02]  /*9140*/  MOV R7, UR5 ;  /* 0x0000000500077c02 */ /* 0x000fe40008000f00 */
[----:B------:R-:W-:Y:S02]  /*9150*/  MOV R11, UR7 ;  /* 0x00000007000b7c02 */ /* 0x000fe40008000f00 */
[----:B------:R-:W-:Y:S02]  /*9160*/  MOV R8, 0x70 ;  /* 0x0000007000087802 */ /* 0x000fe40000000f00 */
[----:B------:R-:W-:Y:S02]  /*9170*/  MOV R12, 0x1 ;  /* 0x00000001000c7802 */ /* 0x000fe40000000f00 */
[----:B------:R-:W-:-:S07]  /*9180*/  MOV R13, RZ ;  /* 0x000000ff000d7202 */ /* 0x000fce0000000f00 */
[----:B------:R-:W-:-:S07]  /*9190*/  LEPC R20, `(.L_x_62) ;  /* 0x000000001014794e */ /* 0x000fce0000000000 */
[----:B-1--45:R-:W-:Y:S05]  /*91a0*/  CALL.ABS.NOINC R14 ;  /* 0x000000000e007343 */ /* 0x032fea0003c00000 */
.L_x_62:
[----:B------:R-:W-:Y:S02]  /*91b0*/  R2UR UR4, R2 ;  /* 0x00000000020472ca */ /* 0x000fe400000e0000 */
[----:B------:R-:W-:-:S11]  /*91c0*/  MOV R16, UR61 ;  /* 0x0000003d00107c02 */ /* 0x000fd60008000f00 */
[----:B------:R-:W-:-:S05]  /*91d0*/  MOV R3, UR4 ;  /* 0x0000000400037c02 */ /* 0x000fca0008000f00 */
[----:B------:R-:W-:-:S05]  /*91e0*/  IMAD R16, R3, 0x2200, R16 ;  /* 0x0000220003107824 */ /* 0x000fca00078e0210 */
[----:B------:R-:W-:-:S04]  /*91f0*/  IADD3 R19, R16, -0x2200, RZ ;  /* 0xffffde0010137810 */ /* 0x000fc80007ffe0ff */
        /* <DEDUP_REMOVED lines=18> */
.L_x_63:
[----:B--2---:R-:W1:Y:S01]  /*9320*/  S2R R6, SR_TID.X ;  /* 0x0000000000067919 */ /* 0x004e620000002100 */
[----:B------:R-:W-:Y:S01]  /*9330*/  ULDC.64 UR4, c[0x0][0x730] ;  /* 0x0001cc0000047ab9 */ /* 0x000fe20000000a00 */
[----:B------:R-:W-:Y:S02]  /*9340*/  IADD3 R17, R17, 0x1f, RZ ;  /* 0x0000001f11117810 */ /* 0x000fe40007ffe0ff */
[----:B------:R-:W-:Y:S02]  /*9350*/  ISETP.NE.U32.AND P0, PT, RZ, UR4, PT ;  /* 0x00000004ff007c0c */ /* 0x000fe4000bf05070 */
[----:B------:R-:W-:Y:S02]  /*9360*/  ISETP.GT.U32.AND P1, PT, R17, 0x3e, PT ;  /* 0x0000003e1100780c */ /* 0x000fe40003f24070 */
[----:B------:R-:W-:-:S13]  /*9370*/  ISETP.NE.AND.EX P0, PT, RZ, UR5, PT, P0 ;  /* 0x00000005ff007c0c */ /* 0x000fda000bf05300 */
[----:B----45:R-:W2:Y:S01]  /*9380*/  @P0 LDC R22, c[0x0][0x720] ;  /* 0x0001c800ff160b82 */ /* 0x030ea20000000800 */
[----:B-1----:R-:W-:Y:S02]  /*9390*/  SHF.L.U32 R0, R6, 0x5, RZ ;  /* 0x0000000506007819 */ /* 0x002fe400000006ff */
[----:B---3--:R-:W-:Y:S02]  /*93a0*/  SHF.R.U32.HI R4, RZ, 0x1, R6 ;  /* 0x00000001ff047819 */ /* 0x008fe40000011606 */
[C---:B------:R-:W-:Y:S02]  /*93b0*/  LOP3.LUT R3, R0.reuse, 0xc0, RZ, 0xc0, !PT ;  /* 0x000000c000037812 */ /* 0x040fe400078ec0ff */
[----:B------:R-:W-:Y:S02]  /*93c0*/  LOP3.LUT R5, R0, 0x20, RZ, 0xc0, !PT ;  /* 0x0000002000057812 */ /* 0x000fe400078ec0ff */
[----:B------:R-:W-:Y:S02]  /*93d0*/  LOP3.LUT R3, R3, 0x8, R4, 0xf8, !PT ;  /* 0x0000000803037812 */ /* 0x000fe400078ef804 */
[----:B------:R-:W-:-:S02]  /*93e0*/  SHF.L.U32 R4, R6, 0x2, RZ ;  /* 0x0000000206047819 */ /* 0x000fc400000006ff */
[----:B------:R-:W-:Y:S01]  /*93f0*/  LEA R5, R18, R5, 0x9 ;  /* 0x0000000512057211 */ /* 0x000fe200078e48ff */
[-C--:B--2---:R-:W-:Y:S01]  /*9400*/  FMUL R9, R34, R22.reuse ;  /* 0x0000001622097220 */ /* 0x084fe20000400000 */
[----:B------:R-:W-:Y:S01]  /*9410*/  LOP3.LUT R3, R3, 0x18, R4, 0x78, !PT ;  /* 0x0000001803037812 */ /* 0x000fe200078e7804 */
[-C--:B------:R-:W-:Y:S01]  /*9420*/  FMUL R18, R35, R22.reuse ;  /* 0x0000001623127220 */ /* 0x080fe20000400000 */
[----:B------:R-:W-:Y:S01]  /*9430*/  LOP3.LUT R0, R0, 0x100, RZ, 0xc0, !PT ;  /* 0x0000010000007812 */ /* 0x000fe200078ec0ff */
[-C--:B------:R-:W-:Y:S01]  /*9440*/  FMUL R4, R24, R22.reuse ;  /* 0x0000001618047220 */ /* 0x080fe20000400000 */
[----:B------:R-:W-:Y:S01]  /*9450*/  LOP3.LUT P0, RZ, R6, 0x4, RZ, 0xc0, !PT ;  /* 0x0000000406ff7812 */ /* 0x000fe2000780c0ff */
[-C--:B------:R-:W-:Y:S01]  /*9460*/  FMUL R25, R25, R22.reuse ;  /* 0x0000001619197220 */ /* 0x080fe20000400000 */
[----:B------:R-:W-:Y:S01]  /*9470*/  IADD3 R0, R3, R5, R0 ;  /* 0x0000000503007210 */ /* 0x000fe20007ffe000 */
        /* <DEDUP_REMOVED lines=12> */
[----:B------:R-:W-:Y:S01]  /*9540*/  F2FP.BF16.F32.PACK_AB R9, R18, R9 ;  /* 0x000000091209723e */ /* 0x000fe200000010ff */
[-C--:B------:R-:W-:Y:S01]  /*9550*/  FMUL R12, R41, R22.reuse ;  /* 0x00000016290c7220 */ /* 0x080fe20000400000 */
[----:B------:R-:W-:Y:S01]  /*9560*/  MOV R18, 0x10 ;  /* 0x0000001000127802 */ /* 0x000fe20000000f00 */
[-C--:B------:R-:W-:Y:S01]  /*9570*/  FMUL R3, R40, R22.reuse ;  /* 0x0000001628037220 */ /* 0x080fe20000400000 */
[----:B------:R-:W-:Y:S01]  /*9580*/  LEA R19, R0, R19, 0x1 ;  /* 0x0000001300137211 */ /* 0x000fe200078e08ff */
[----:B------:R-:W-:Y:S01]  /*9590*/  FMUL R13, R43, R22 ;  /* 0x000000162b0d7220 */ /* 0x000fe20000400000 */
[----:B------:R-:W-:Y:S01]  /*95a0*/  F2FP.BF16.F32.PACK_AB R4, R25, R4 ;  /* 0x000000041904723e */ /* 0x000fe200000010ff */
[-C--:B------:R-:W-:Y:S01]  /*95b0*/  FMUL R42, R42, R22.reuse ;  /* 0x000000162a2a7220 */ /* 0x080fe20000400000 */
        /* <DEDUP_REMOVED lines=114> */
[----:B------:R-:W-:Y:S02]  /*9ce0*/  SEL R18, R18, 0xfffffff0, !P0 ;  /* 0xfffffff012127807 */ /* 0x000fe40004000000 */
[----:B------:R-:W-:Y:S01]  /*9cf0*/  IADD3 R25, R19, 0x1000, RZ ;  /* 0x0000100013197810 */ /* 0x000fe20007ffe0ff */
[----:B------:R-:W-:Y:S06]  /*9d00*/  @P1 BRA `(.L_x_64) ;  /* 0x0000000000041947 */ /* 0x000fec0003800000 */
[----:B------:R-:W-:-:S04]  /*9d10*/  DEPBAR.LE SB0, 0x1 ;  /* 0x000080400000791a */ /* 0x000fc80000000000 */
.L_x_64:
[----:B------:R-:W-:Y:S05]  /*9d20*/  WARPSYNC.ALL ;  /* 0x0000000000007948 */ /* 0x000fea0003800000 */
[----:B------:R-:W-:Y:S01]  /*9d30*/  BAR.SYNC.DEFER_BLOCKING 0x1, 0x80 ;  /* 0x0042000000007b1d */ /* 0x000fe20000010000 */
[----:B------:R-:W-:Y:S02]  /*9d40*/  LEA R0, R0, R16, 0x1 ;  /* 0x0000001000007211 */ /* 0x000fe400078e08ff */
[C---:B------:R-:W-:Y:S02]  /*9d50*/  LEA R25, R18.reuse, R25, 0x1 ;  /* 0x0000001912197211 */ /* 0x040fe400078e08ff */
[----:B------:R-:W-:Y:S01]  /*9d60*/  LEA R18, R18, R19, 0x1 ;  /* 0x0000001312127211 */ /* 0x000fe200078e08ff */
[----:B------:R-:W-:Y:S01]  /*9d70*/  BSSY B0, `(.L_x_65) ;  /* 0x000001e000007945 */ /* 0x000fe20003800000 */
[----:B------:R-:W-:-:S02]  /*9d80*/  F2FP.BF16.F32.PACK_AB R20, R20, R23 ;  /* 0x000000171414723e */ /* 0x000fc400000010ff */
[----:B------:R-:W-:Y:S02]  /*9d90*/  F2FP.BF16.F32.PACK_AB R12, R12, R3 ;  /* 0x000000030c0c723e */ /* 0x000fe400000010ff */
[----:B------:R-:W-:Y:S02]  /*9da0*/  F2FP.BF16.F32.PACK_AB R13, R13, R42 ;  /* 0x0000002a0d0d723e */ /* 0x000fe400000010ff */
[----:B------:R-:W-:Y:S02]  /*9db0*/  F2FP.BF16.F32.PACK_AB R14, R14, R17 ;  /* 0x000000110e0e723e */ /* 0x000fe400000010ff */
[----:B------:R-:W-:Y:S02]  /*9dc0*/  F2FP.BF16.F32.PACK_AB R15, R15, R46 ;  /* 0x0000002e0f0f723e */ /* 0x000fe400000010ff */
[----:B------:R-:W-:Y:S02]  /*9dd0*/  F2FP.BF16.F32.PACK_AB R21, R21, R50 ;  /* 0x000000321515723e */ /* 0x000fe400000010ff */
[----:B------:R-:W-:-:S02]  /*9de0*/  F2FP.BF16.F32.PACK_AB R22, R53, R52 ;  /* 0x000000343516723e */ /* 0x000fc400000010ff */
[----:B------:R-:W-:Y:S01]  /*9df0*/  F2FP.BF16.F32.PACK_AB R23, R55, R54 ;  /* 0x000000363717723e */ /* 0x000fe200000010ff */
[----:B------:R1:W-:Y:S04]  /*9e00*/  STSM.16.M88.4 [R0+-0x2200], R4 ;  /* 0xffde000400007844 */ /* 0x0003e80000000200 */
[----:B------:R1:W-:Y:S01]  /*9e10*/  STSM.16.M88.4 [R18], R8 ;  /* 0x0000000812007844 */ /* 0x0003e20000000200 */
[----:B------:R-:W-:Y:S01]  /*9e20*/  @!PT LDS RZ, [RZ] ;  /* 0x00000000fffff984 */ /* 0x000fe20000000800 */
[----:B------:R-:W-:Y:S01]  /*9e30*/  @!PT LDS RZ, [RZ] ;  /* 0x00000000fffff984 */ /* 0x000fe20000000800 */
[----:B------:R-:W-:Y:S01]  /*9e40*/  @!PT LDS RZ, [RZ] ;  /* 0x00000000fffff984 */ /* 0x000fe20000000800 */
[----:B------:R-:W-:Y:S01]  /*9e50*/  @!PT LDS RZ, [RZ] ;  /* 0x00000000fffff984 */ /* 0x000fe20000000800 */
[----:B------:R2:W-:Y:S06]  /*9e60*/  MEMBAR.ALL.CTA ;  /* 0x0000000000007992 */ /* 0x0005ec0000008000 */
[----:B--2---:R-:W2:Y:S02]  /*9e70*/  FENCE.VIEW.ASYNC.S ;  /* 0x00000000000073c6 */ /* 0x004ea40000000000 */
[----:B--2---:R-:W-:Y:S06]  /*9e80*/  BAR.SYNC.DEFER_BLOCKING 0x1, 0x80 ;  /* 0x0042000000007b1d */ /* 0x004fec0000010000 */
[----:B------:R-:W-:Y:S05]  /*9e90*/  @P1 BRA `(.L_x_66) ;  /* 0x00000000002c1947 */ /* 0x000fea0003800000 */
[----:B------:R-:W-:Y:S01]  /*9ea0*/  S2UR UR44, SR_CTAID.Z ;  /* 0x00000000002c79c3 */ /* 0x000fe20000002700 */
[----:B------:R-:W-:Y:S01]  /*9eb0*/  R2UR UR40, R16 ;  /* 0x00000000102872ca */ /* 0x000fe200000e0000 */
[----:B------:R-:W-:Y:S01]  /*9ec0*/  ULDC.64 UR4, c[0x0][0x198] ;  /* 0x0000660000047ab9 */ /* 0x000fe20000000a00 */
[----:B------:R-:W-:Y:S01]  /*9ed0*/  UMOV UR41, URZ ;  /* 0x0000003f00297c82 */ /* 0x000fe20008000000 */
[----:B------:R-:W-:-:S04]  /*9ee0*/  UIADD3 UR4, UP0, UR4, 0x670, URZ ;  /* 0x0000067004047890 */ /* 0x000fc8000ff1e03f */
[----:B------:R-:W2:Y:S01]  /*9ef0*/  S2UR UR43, SR_CTAID.Y ;  /* 0x00000000002b79c3 */ /* 0x000ea20000002600 */
[----:B------:R-:W-:-:S05]  /*9f00*/  UIADD3.X UR5, URZ, UR5, URZ, UP0, !UPT ;  /* 0x000000053f057290 */ /* 0x000fca00087fe43f */
[----:B------:R-:W-:-:S09]  /*9f10*/  UIADD3 UR40, UR40, -0x2200, URZ ;  /* 0xffffde0028287890 */ /* 0x000fd2000fffe03f */
[----:B--2---:R2:W-:Y:S01]  /*9f20*/  UTMASTG.4D [UR40], [UR4] ;  /* 0x00000028040073b5 */ /* 0x0045e20008018000 */
[----:B------:R0:W-:Y:S01]  /*9f30*/  UTMACMDFLUSH ;  /* 0x00000000000079b7 */ /* 0x0001e20000000000 */
[----:B--2---:R-:W-:-:S04]  /*9f40*/  DEPBAR.LE SB0, 0x1 ;  /* 0x000080400000791a */ /* 0x004fc80000000000 */
.L_x_66:
[----:B------:R-:W-:Y:S05]  /*9f50*/  BSYNC B0 ;  /* 0x0000000000007941 */ /* 0x000fea0003800000 */
.L_x_65:
[----:B------:R-:W-:Y:S01]  /*9f60*/  BAR.SYNC.DEFER_BLOCKING 0x1, 0x80 ;  /* 0x0042000000007b1d */ /* 0x000fe20000010000 */
[----:B-1----:R-:W-:Y:S02]  /*9f70*/  F2FP.BF16.F32.PACK_AB R4, R57, R56 ;  /* 0x000000383904723e */ /* 0x002fe400000010ff */
[----:B------:R-:W-:Y:S02]  /*9f80*/  F2FP.BF16.F32.PACK_AB R5, R59, R58 ;  /* 0x0000003a3b05723e */ /* 0x000fe400000010ff */
[----:B------:R-:W-:Y:S01]  /*9f90*/  F2FP.BF16.F32.PACK_AB R6, R61, R60 ;  /* 0x0000003c3d06723e */ /* 0x000fe200000010ff */
[----:B------:R-:W-:Y:S01]  /*9fa0*/  BSSY B0, `(.L_x_67) ;  /* 0x000001c000007945 */ /* 0x000fe20003800000 */
[----:B------:R-:W-:Y:S02]  /*9fb0*/  F2FP.BF16.F32.PACK_AB R7, R63, R62 ;  /* 0x0000003e3f07723e */ /* 0x000fe400000010ff */
[----:B------:R-:W-:Y:S02]  /*9fc0*/  F2FP.BF16.F32.PACK_AB R8, R65, R64 ;  /* 0x000000404108723e */ /* 0x000fe400000010ff */
[----:B------:R-:W-:-:S02]  /*9fd0*/  F2FP.BF16.F32.PACK_AB R9, R67, R66 ;  /* 0x000000424309723e */ /* 0x000fc400000010ff */
[----:B------:R-:W-:Y:S02]  /*9fe0*/  F2FP.BF16.F32.PACK_AB R10, R69, R68 ;  /* 0x00000044450a723e */ /* 0x000fe400000010ff */
[----:B------:R-:W-:Y:S01]  /*9ff0*/  F2FP.BF16.F32.PACK_AB R11, R71, R70 ;  /* 0x00000046470b723e */ /* 0x000fe200000010ff */
[----:B------:R1:W-:Y:S04]  /*a000*/  STSM.16.M88.4 [R19+0x1000], R12 ;  /* 0x0010000c13007844 */ /* 0x0003e80000000200 */
[----:B------:R1:W-:Y:S01]  /*a010*/  STSM.16.M88.4 [R18+0x1000], R20 ;  /* 0x0010001412007844 */ /* 0x0003e20000000200 */
        /* <DEDUP_REMOVED lines=11> */
[----:B------:R-:W-:Y:S01]  /*a0d0*/  UMOV UR9, 0x20 ;  /* 0x0000002000097882 */ /* 0x000fe20000000000 */
[----:B------:R-:W-:Y:S01]  /*a0e0*/  UIADD3 UR4, UP0, UR4, 0x670, URZ ;  /* 0x0000067004047890 */ /* 0x000fe2000ff1e03f */
[----:B------:R-:W-:-:S03]  /*a0f0*/  UMOV UR10, UR42 ;  /* 0x0000002a000a7c82 */ /* 0x000fc60008000000 */
[----:B------:R-:W2:Y:S01]  /*a100*/  S2UR UR11, SR_CTAID.Y ;  /* 0x00000000000b79c3 */ /* 0x000ea20000002600 */
[----:B------:R-:W-:-:S05]  /*a110*/  UIADD3.X UR5, URZ, UR5, URZ, UP0, !UPT ;  /* 0x000000053f057290 */ /* 0x000fca00087fe43f */
[----:B------:R-:W-:-:S09]  /*a120*/  UIADD3 UR8, UR8, -0x1200, URZ ;  /* 0xffffee0008087890 */ /* 0x000fd2000fffe03f */
[----:B--2---:R2:W-:Y:S01]  /*a130*/  UTMASTG.4D [UR8], [UR4] ;  /* 0x00000008040073b5 */ /* 0x0045e20008018000 */
[----:B------:R0:W-:Y:S01]  /*a140*/  UTMACMDFLUSH ;  /* 0x00000000000079b7 */ /* 0x0001e20000000000 */
[----:B--2---:R-:W-:-:S04]  /*a150*/  DEPBAR.LE SB0, 0x1 ;  /* 0x000080400000791a */ /* 0x004fc80000000000 */
.L_x_68:
[----:B------:R-:W-:Y:S05]  /*a160*/  BSYNC B0 ;  /* 0x0000000000007941 */ /* 0x000fea0003800000 */
.L_x_67:
        /* <DEDUP_REMOVED lines=10> */
[----:B------:R1:W-:Y:S04]  /*a210*/  STSM.16.M88.4 [R19], R4 ;  /* 0x0000000413007844 */ /* 0x0003e80000000200 */
        /* <DEDUP_REMOVED lines=21> */
.L_x_70:
[----:B------:R-:W-:Y:S05]  /*a370*/  BSYNC B0 ;  /* 0x0000000000007941 */ /* 0x000fea0003800000 */
.L_x_69:
        /* <DEDUP_REMOVED lines=32> */
.L_x_72:
[----:B------:R-:W-:Y:S05]  /*a580*/  BSYNC B0 ;  /* 0x0000000000007941 */ /* 0x000fea0003800000 */
.L_x_71:
[----:B------:R-:W-:Y:S01]  /*a590*/  BAR.SYNC.DEFER_BLOCKING 0x1, 0x80 ;  /* 0x0042000000007b1d */ /* 0x000fe20000010000 */
[----:B------:R-:W-:Y:S02]  /*a5a0*/  F2FP.BF16.F32.PACK_AB R104, R105, R104 ;  /* 0x000000686968723e */ /* 0x000fe400000010ff */
        /* <DEDUP_REMOVED lines=15> */
[----:B---3--:R-:W3:Y:S02]  /*a6a0*/  FENCE.VIEW.ASYNC.S ;  /* 0x00000000000073c6 */ /* 0x008ee40000000000 */
[----:B---3--:R-:W-:Y:S06]  /*a6b0*/  BAR.SYNC.DEFER_BLOCKING 0x1, 0x80 ;  /* 0x0042000000007b1d */ /* 0x008fec0000010000 */
[----:B------:R-:W-:Y:S05]  /*a6c0*/  @P1 BRA `(.L_x_74) ;  /* 0x0000000000301947 */ /* 0x000fea0003800000 */
[----:B------:R-:W-:Y:S01]  /*a6d0*/  S2UR UR12, SR_CTAID.Z ;  /* 0x00000000000c79c3 */ /* 0x000fe20000002700 */
[----:B------:R-:W-:Y:S01]  /*a6e0*/  R2UR UR8, R16 ;  /* 0x00000000100872ca */ /* 0x000fe200000e0000 */
[----:B------:R-:W-:Y:S01]  /*a6f0*/  ULDC.64 UR4, c[0x0][0x198] ;  /* 0x0000660000047ab9 */ /* 0x000fe20000000a00 */
[----:B------:R-:W-:Y:S01]  /*a700*/  UMOV UR9, 0x80 ;  /* 0x0000008000097882 */ /* 0x000fe20000000000 */
[----:B------:R-:W-:Y:S01]  /*a710*/  UIADD3 UR4, UP0, UR4, 0x670, URZ ;  /* 0x0000067004047890 */ /* 0x000fe2000ff1e03f */
[----:B------:R-:W-:-:S03]  /*a720*/  UMOV UR10, UR42 ;  /* 0x0000002a000a7c82 */ /* 0x000fc60008000000 */
[----:B------:R-:W3:Y:S01]  /*a730*/  S2UR UR11, SR_CTAID.Y ;  /* 0x00000000000b79c3 */ /* 0x000ee20000002600 */
[----:B------:R-:W-:-:S05]  /*a740*/  UIADD3.X UR5, URZ, UR5, URZ, UP0, !UPT ;  /* 0x000000053f057290 */ /* 0x000fca00087fe43f */
[----:B------:R-:W-:-:S09]  /*a750*/  UIADD3 UR8, UR8, -0x2200, URZ ;  /* 0xffffde0008087890 */ /* 0x000fd2000fffe03f */
[----:B---3--:R3:W-:Y:S01]  /*a760*/  UTMASTG.4D [UR8], [UR4] ;  /* 0x00000008040073b5 */ /* 0x0087e20008018000 */
[----:B------:R0:W-:Y:S01]  /*a770*/  UTMACMDFLUSH ;  /* 0x00000000000079b7 */ /* 0x0001e20000000000 */
[----:B---3--:R-:W-:-:S04]  /*a780*/  DEPBAR.LE SB0, 0x1 ;  /* 0x000080400000791a */ /* 0x008fc80000000000 */
.L_x_74:
[----:B------:R-:W-:Y:S05]  /*a790*/  BSYNC B0 ;  /* 0x0000000000007941 */ /* 0x000fea0003800000 */
.L_x_73:
        /* <DEDUP_REMOVED lines=17> */
[----:B----4-:R-:W4:Y:S02]  /*a8b0*/  FENCE.VIEW.ASYNC.S ;  /* 0x00000000000073c6 */ /* 0x010f240000000000 */
[----:B----4-:R-:W-:Y:S06]  /*a8c0*/  BAR.SYNC.DEFER_BLOCKING 0x1, 0x80 ;  /* 0x0042000000007b1d */ /* 0x010fec0000010000 */
[----:B------:R-:W-:Y:S05]  /*a8d0*/  @P1 BRA `(.L_x_76) ;  /* 0x0000000000301947 */ /* 0x000fea0003800000 */
[----:B------:R-:W-:Y:S01]  /*a8e0*/  S2UR UR12, SR_CTAID.Z ;  /* 0x00000000000c79c3 */ /* 0x000fe20000002700 */
[----:B------:R-:W-:Y:S01]  /*a8f0*/  R2UR UR8, R16 ;  /* 0x00000000100872ca */ /* 0x000fe200000e0000 */
[----:B------:R-:W-:Y:S01]  /*a900*/  ULDC.64 UR4, c[0x0][0x198] ;  /* 0x0000660000047ab9 */ /* 0x000fe20000000a00 */
[----:B------:R-:W-:Y:S01]  /*a910*/  UMOV UR9, 0xa0 ;  /* 0x000000a000097882 */ /* 0x000fe20000000000 */
[----:B------:R-:W-:Y:S01]  /*a920*/  UIADD3 UR4, UP0, UR4, 0x670, URZ ;  /* 0x0000067004047890 */ /* 0x000fe2000ff1e03f */
[----:B------:R-:W-:-:S03]  /*a930*/  UMOV UR10, UR42 ;  /* 0x0000002a000a7c82 */ /* 0x000fc60008000000 */
[----:B------:R-:W4:Y:S01]  /*a940*/  S2UR UR11, SR_CTAID.Y ;  /* 0x00000000000b79c3 */ /* 0x000f220000002600 */
[----:B------:R-:W-:-:S05]  /*a950*/  UIADD3.X UR5, URZ, UR5, URZ, UP0, !UPT ;  /* 0x000000053f057290 */ /* 0x000fca00087fe43f */
[----:B------:R-:W-:-:S09]  /*a960*/  UIADD3 UR8, UR8, -0x1200, URZ ;  /* 0xffffee0008087890 */ /* 0x000fd2000fffe03f */
[----:B----4-:R4:W-:Y:S01]  /*a970*/  UTMASTG.4D [UR8], [UR4] ;  /* 0x00000008040073b5 */ /* 0x0109e20008018000 */
[----:B------:R0:W-:Y:S01]  /*a980*/  UTMACMDFLUSH ;  /* 0x00000000000079b7 */ /* 0x0001e20000000000 */
[----:B----4-:R-:W-:-:S04]  /*a990*/  DEPBAR.LE SB0, 0x1 ;  /* 0x000080400000791a */ /* 0x010fc80000000000 */
.L_x_76:
[----:B------:R-:W-:Y:S05]  /*a9a0*/  BSYNC B0 ;  /* 0x0000000000007941 */ /* 0x000fea0003800000 */
.L_x_75:
        /* <DEDUP_REMOVED lines=17> */
[----:B-----5:R-:W5:Y:S02]  /*aac0*/  FENCE.VIEW.ASYNC.S ;  /* 0x00000000000073c6 */ /* 0x020f640000000000 */
[----:B-----5:R-:W-:Y:S06]  /*aad0*/  BAR.SYNC.DEFER_BLOCKING 0x1, 0x80 ;  /* 0x0042000000007b1d */ /* 0x020fec0000010000 */
[----:B------:R-:W-:Y:S05]  /*aae0*/  @P1 BRA `(.L_x_78) ;  /* 0x0000000000301947 */ /* 0x000fea0003800000 */
[----:B------:R-:W-:Y:S01]  /*aaf0*/  S2UR UR12, SR_CTAID.Z ;  /* 0x00000000000c79c3 */ /* 0x000fe20000002700 */
[----:B------:R-:W-:Y:S01]  /*ab00*/  R2UR UR8, R16 ;  /* 0x00000000100872ca */ /* 0x000fe200000e0000 */
[----:B------:R-:W-:Y:S01]  /*ab10*/  ULDC.64 UR4, c[0x0][0x198] ;  /* 0x0000660000047ab9 */ /* 0x000fe20000000a00 */
[----:B------:R-:W-:Y:S01]  /*ab20*/  UMOV UR9, 0xc0 ;  /* 0x000000c000097882 */ /* 0x000fe20000000000 */
[----:B------:R-:W-:Y:S01]  /*ab30*/  UIADD3 UR4, UP0, UR4, 0x670, URZ ;  /* 0x0000067004047890 */ /* 0x000fe2000ff1e03f */
[----:B------:R-:W-:-:S03]  /*ab40*/  UMOV UR10, UR42 ;  /* 0x0000002a000a7c82 */ /* 0x000fc60008000000 */
[----:B------:R-:W5:Y:S01]  /*ab50*/  S2UR UR11, SR_CTAID.Y ;  /* 0x00000000000b79c3 */ /* 0x000f620000002600 */
[----:B------:R-:W-:-:S05]  /*ab60*/  UIADD3.X UR5, URZ, UR5, URZ, UP0, !UPT ;  /* 0x000000053f057290 */ /* 0x000fca00087fe43f */
[----:B------:R-:W-:-:S09]  /*ab70*/  UIADD3 UR8, UR8, -0x2200, URZ ;  /* 0xffffde0008087890 */ /* 0x000fd2000fffe03f */
[----:B-----5:R1:W-:Y:S01]  /*ab80*/  UTMASTG.4D [UR8], [UR4] ;  /* 0x00000008040073b5 */ /* 0x0203e20008018000 */
[----:B------:R0:W-:Y:S01]  /*ab90*/  UTMACMDFLUSH ;  /* 0x00000000000079b7 */ /* 0x0001e20000000000 */
[----:B-1----:R-:W-:-:S04]  /*aba0*/  DEPBAR.LE SB0, 0x1 ;  /* 0x000080400000791a */ /* 0x002fc80000000000 */
.L_x_78:
[----:B------:R-:W-:Y:S05]  /*abb0*/  BSYNC B0 ;  /* 0x0000000000007941 */ /* 0x000fea0003800000 */
.L_x_77:
[----:B------:R-:W-:Y:S06]  /*abc0*/  BAR.SYNC.DEFER_BLOCKING 0x1, 0x80 ;  /* 0x0042000000007b1d */ /* 0x000fec0000010000 */
[----:B------:R-:W-:Y:S01]  /*abd0*/  BSSY B0, `(.L_x_79) ;  /* 0x0000016000007945 */ /* 0x000fe20003800000 */
[----:B------:R1:W-:Y:S04]  /*abe0*/  STSM.16.M88.4 [R19+0x1000], R136 ;  /* 0x0010008813007844 */ /* 0x0003e80000000200 */
        /* <DEDUP_REMOVED lines=18> */
[----:B-----5:R1:W-:Y:S02]  /*ad10*/  UTMASTG.4D [UR8], [UR4] ;  /* 0x00000008040073b5 */ /* 0x0203e40008018000 */
[----:B-1----:R0:W-:Y:S02]  /*ad20*/  UTMACMDFLUSH ;  /* 0x00000000000079b7 */ /* 0x0021e40000000000 */
.L_x_80:
[----:B------:R-:W-:Y:S05]  /*ad30*/  BSYNC B0 ;  /* 0x0000000000007941 */ /* 0x000fea0003800000 */
.L_x_79:
[----:B------:R-:W-:Y:S01]  /*ad40*/  R2UR UR4, R2 ;  /* 0x00000000020472ca */ /* 0x000fe200000e0000 */
[----:B------:R-:W-:-:S12]  /*ad50*/  DEPBAR.LE SB0, 0x0 ;  /* 0x000080000000791a */ /* 0x000fd80000000000 */
[----:B------:R-:W-:-:S04]  /*ad60*/  UIADD3 UR4, UR4, -0x1, URZ ;  /* 0xffffffff04047890 */ /* 0x000fc8000fffe03f */
[----:B------:R-:W-:-:S04]  /*ad70*/  USHF.L.U32 UR4, UR4, 0x3, URZ ;  /* 0x0000000304047899 */ /* 0x000fc8000800063f */
[----:B------:R-:W-:-:S04]  /*ad80*/  ULOP3.LUT UR4, UR4, 0x8, URZ, 0xe2, !UPT ;  /* 0x0000000804047892 */ /* 0x000fc8000f8ee23f */
[----:B------:R-:W-:-:S06]  /*ad90*/  ULOP3.LUT UR4, UR4, 0x18, URZ, 0x3c, !UPT ;  /* 0x0000001804047892 */ /* 0x000fcc000f8e3c3f */
[----:B------:R-:W-:-:S04]  /*ada0*/  MOV R0, UR4 ;  /* 0x0000000400007c02 */ /* 0x000fc80008000f00 */
[----:B------:R-:W-:Y:S01]  /*adb0*/  SYNCS.ARRIVE.TRANS64.A1T0 RZ, [R0+UR61+0x38090], RZ ;  /* 0x038090ff00ff79a7 */ /* 0x000fe2000810003d */
[----:B------:R-:W-:Y:S05]  /*adc0*/  EXIT ;  /* 0x000000000000794d */ /* 0x000fea0003800000 */
.L_x_6:
[----:B------:R-:W-:-:S08]  /*add0*/  UISETP.NE.AND UP0, UPT, UR8, 0x1, UPT ;  /* 0x000000010800788c */ /* 0x000fd0000bf05270 */
[----:B------:R-:W1:-:S00]  /*ade0*/  USETMAXREG.DEALLOC.CTAPOOL 0x18 ;  /* 0x00000018000079c8 */ /* 0x000e4000080e0500 */
[----:B------:R-:W-:-:S13]  /*adf0*/  PLOP3.LUT P0, PT, PT, PT, UP0, 0x80, 0x0 ;  /* 0x000000000000781c */ /* 0x000fda0003f0f008 */
[----:B------:R-:W-:Y:S05]  /*ae00*/  @P0 EXIT ;  /* 0x000000000000094d */ /* 0x000fea0003800000 */
[----:B------:R-:W2:Y:S01]  /*ae10*/  S2UR UR11, SR_CTAID.X ;  /* 0x00000000000b79c3 */ /* 0x000ea20000002500 */
[----:B------:R-:W-:Y:S01]  /*ae20*/  ELECT P3, URZ, PT ;  /* 0x00000000003f782f */ /* 0x000fe20003860000 */
[----:B------:R-:W-:Y:S01]  /*ae30*/  BSSY B0, `(.L_x_81) ;  /* 0x000003c000007945 */ /* 0x000fe20003800000 */
[----:B-1----:R-:W-:Y:S02]  /*ae40*/  MOV R2, RZ ;  /* 0x000000ff00027202 */ /* 0x002fe40000000f00 */
[----:B------:R-:W-:Y:S02]  /*ae50*/  MOV R8, RZ ;  /* 0x000000ff00087202 */ /* 0x000fe40000000f00 */
[----:B------:R-:W-:Y:S01]  /*ae60*/  MOV R4, RZ ;  /* 0x000000ff00047202 */ /* 0x000fe20000000f00 */
[----:B------:R-:W1:Y:S08]  /*ae70*/  S2UR UR44, SR_CTAID.Y ;  /* 0x00000000002c79c3 */ /* 0x000e700000002600 */
[----:B------:R-:W3:Y:S01]  /*ae80*/  S2UR UR45, SR_CTAID.Z ;  /* 0x00000000002d79c3 */ /* 0x000ee20000002700 */
[----:B--2---:R-:W-:Y:S01]  /*ae90*/  USHF.L.U32 UR11, UR11, 0x7, URZ ;  /* 0x000000070b0b7899 */ /* 0x004fe2000800063f */
[----:B------:R-:W-:Y:S11]  /*aea0*/  @!P3 BRA `(.L_x_82) ;  /* 0x0000000000d0b947 */ /* 0x000ff60003800000 */
[----:B------:R-:W2:Y:S01]  /*aeb0*/  S2R R4, SR_CgaCtaId ;  /* 0x0000000000047919 */ /* 0x000ea20000008800 */
[----:B------:R-:W-:Y:S02]  /*aec0*/  MOV R3, 0x400 ;  /* 0x0000040000037802 */ /* 0x000fe40000000f00 */
[----:B------:R-:W-:Y:S02]  /*aed0*/  MOV R5, 0x1 ;  /* 0x0000000100057802 */ /* 0x000fe40000000f00 */
[----:B--2---:R-:W-:Y:S02]  /*aee0*/  LEA R4, R4, R3, 0x18 ;  /* 0x0000000304047211 */ /* 0x004fe400078ec0ff */
[----:B------:R-:W-:-:S04]  /*aef0*/  SHF.L.U32 R3, R5, 0x1f, RZ ;  /* 0x0000001f05037819 */ /* 0x000fc800000006ff */
[----:B------:R-:W2:Y:S02]  /*af00*/  SYNCS.PHASECHK.TRANS64.TRYWAIT P0, [R4+URZ+0x38060], R3 ;  /* 0x03806003040075a7 */ /* 0x000ea4000800017f */
[----:B--2---:R-:W-:Y:S05]  /*af10*/  @!P0 BRA `(.L_x_83) ;  /* 0x0000001800888947 */ /* 0x004fea0003800000 */
.L_x_120:
[----:B------:R-:W-:Y:S01]  /*af20*/  ULOP3.LUT UR4, UR14, 0x2, URZ, 0xfc, !UPT ;  /* 0x000000020e047892 */ /* 0x000fe2000f8efc3f */
[----:B--2---:R-:W-:-:S03]  /*af30*/  @P2 MOV R3, 0x8000 ;  /* 0x0000800000032802 */ /* 0x004fc60000000f00 */
[----:B------:R-:W-:Y:S01]  /*af40*/  UPRMT UR4, UR4, 0x9910, URZ ;  /* 0x0000991004047896 */ /* 0x000fe2000800003f */
[----:B------:R2:W-:Y:S03]  /*af50*/  @P2 SYNCS.ARRIVE.TRANS64 RZ, [R4+URZ+0x38050], R3 ;  /* 0x0380500304ff29a7 */ /* 0x0005e6000800003f */
[----:B------:R-:W-:-:S06]  /*af60*/  UISETP.NE.AND UP0, UPT, UR4, 0x2, UPT ;  /* 0x000000020400788c */ /* 0x000fcc000bf05270 */
[----:B------:R-:W-:-:S13]  /*af70*/  PLOP3.LUT P0, PT, PT, PT, UP0, 0x80, 0x0 ;  /* 0x000000000000781c */ /* 0x000fda0003f0f008 */
[----:B--2---:R-:W-:Y:S05]  /*af80*/  @P0 BRA `(.L_x_84) ;  /* 0x0000000000040947 */ /* 0x004fea0003800000 */
[----:B-1-3--:R-:W-:Y:S01]  /*af90*/  BPT.TRAP 0x1 ;  /* 0x000000040000795c */ /* 0x00afe20000300000 */
.L_x_84:
[----:B------:R-:W-:-:S04]  /*afa0*/  LOP3.LUT P0, RZ, R0, 0x1f, RZ, 0xc0, !PT ;  /* 0x0000001f00ff7812 */ /* 0x000fc8000780c0ff */
[----:B------:R-:W-:-:S13]  /*afb0*/  PLOP3.LUT P0, PT, P0, P2, PT, 0x2a, 0x0 ;  /* 0x000000000000781c */ /* 0x000fda0000704572 */
[----:B------:R-:W-:Y:S05]  /*afc0*/  @P0 BRA `(.L_x_85) ;  /* 0x0000000000040947 */ /* 0x000fea0003800000 */
[----:B-1-3--:R-:W-:Y:S01]  /*afd0*/  BPT.TRAP 0x1 ;  /* 0x000000040000795c */ /* 0x00afe20000300000 */
.L_x_85:
[----:B------:R-:W-:Y:S01]  /*afe0*/  R2UR UR8, R4 ;  /* 0x00000000040872ca */ /* 0x000fe200000e0000 */
[----:B------:R-:W-:Y:S01]  /*aff0*/  ULDC.64 UR4, c[0x0][0x198] ;  /* 0x0000660000047ab9 */ /* 0x000fe20000000a00 */
[----:B------:R-:W-:Y:S01]  /*b000*/  UMOV UR6, 0x0 ;  /* 0x0000000000067882 */ /* 0x000fe20000000000 */
[----:B------:R-:W-:Y:S01]  /*b010*/  UIADD3 UR4, UP0, UR4, 0xf0, URZ ;  /* 0x000000f004047890 */ /* 0x000fe2000ff1e03f */
[----:B------:R-:W-:Y:S01]  /*b020*/  MOV R8, 0x40 ;  /* 0x0000004000087802 */ /* 0x000fe20000000f00 */
[----:B------:R-:W-:Y:S01]  /*b030*/  UMOV UR7, 0x10000000 ;  /* 0x1000000000077882 */ /* 0x000fe20000000000 */
[----:B------:R-:W-:Y:S01]  /*b040*/  UMOV UR10, URZ ;  /* 0x0000003f000a7c82 */ /* 0x000fe20008000000 */
[----:B------:R-:W-:Y:S01]  /*b050*/  UIADD3.X UR5, URZ, UR5, URZ, UP0, !UPT ;  /* 0x000000053f057290 */ /* 0x000fe200087fe43f */
[----:B------:R-:W-:Y:S01]  /*b060*/  MOV R4, 0x1 ;  /* 0x0000000100047802 */ /* 0x000fe20000000f00 */
[----:B-1----:R-:W-:Y:S01]  /*b070*/  UMOV UR12, UR44 ;  /* 0x0000002c000c7c82 */ /* 0x002fe20008000000 */
[----:B---3--:R-:W-:Y:S01]  /*b080*/  UMOV UR13, UR45 ;  /* 0x0000002d000d7c82 */ /* 0x008fe20008000000 */
[----:B------:R-:W-:Y:S01]  /*b090*/  UMOV UR26, 0x40 ;  /* 0x00000040001a7882 */ /* 0x000fe20000000000 */
[----:B------:R-:W-:Y:S01]  /*b0a0*/  UMOV UR27, UR11 ;  /* 0x0000000b001b7c82 */ /* 0x000fe20008000000 */
[----:B------:R-:W-:-:S02]  /*b0b0*/  UIADD3 UR9, UR8, 0x38050, URZ ;  /* 0x0003805008097890 */ /* 0x000fc4000fffe03f */
[----:B------:R-:W-:Y:S02]  /*b0c0*/  UIADD3 UR24, UR8, 0x2000, URZ ;  /* 0x0000200008187890 */ /* 0x000fe4000fffe03f */
[----:B------:R-:W-:Y:S02]  /*b0d0*/  UIADD3 UR16, UR8, 0x4000, URZ ;  /* 0x0000400008107890 */ /* 0x000fe4000fffe03f */
[----:B------:R-:W-:Y:S01]  /*b0e0*/  UIADD3 UR40, UR8, 0x6000, URZ ;  /* 0x0000600008287890 */ /* 0x000fe2000fffe03f */
[----:B------:R-:W-:Y:S01]  /*b0f0*/  UMOV UR28, UR44 ;  /* 0x0000002c001c7c82 */ /* 0x000fe20008000000 */
[----:B------:R-:W-:Y:S01]  /*b100*/  UMOV UR29, UR45 ;  /* 0x0000002d001d7c82 */ /* 0x000fe20008000000 */
[----:B------:R-:W-:Y:S01]  /*b110*/  UMOV UR25, UR9 ;  /* 0x0000000900197c82 */ /* 0x000fe20008000000 */
[----:B------:R-:W-:Y:S01]  /*b120*/  UMOV UR18, 0x80 ;  /* 0x0000008000127882 */ /* 0x000fe20000000000 */
[----:B------:R-:W-:Y:S01]  /*b130*/  UMOV UR19, UR11 ;  /* 0x0000000b00137c82 */ /* 0x000fe20008000000 */
[----:B------:R-:W-:Y:S01]  /*b140*/  UMOV UR20, UR44 ;  /* 0x0000002c00147c82 */ /* 0x000fe20008000000 */
[----:B------:R2:W-:Y:S01]  /*b150*/  UTMALDG.4D [UR8], [UR4], desc[UR6] ;  /* 0x00000608040075b4 */ /* 0x0005e20008019000 */
[----:B------:R-:W-:Y:S01]  /*b160*/  UMOV UR21, UR45 ;  /* 0x0000002d00157c82 */ /* 0x000fe20008000000 */
[----:B------:R-:W-:Y:S01]  /*b170*/  UMOV UR17, UR9 ;  /* 0x0000000900117c82 */ /* 0x000fe20008000000 */
[----:B------:R-:W-:Y:S01]  /*b180*/  UMOV UR42, 0xc0 ;  /* 0x000000c0002a7882 */ /* 0x000fe20000000000 */
[----:B------:R-:W-:Y:S01]  /*b190*/  UMOV UR43, UR11 ;  /* 0x0000000b002b7c82 */ /* 0x000fe20008000000 */
[----:B------:R-:W-:Y:S01]  /*b1a0*/  UMOV UR41, UR9 ;  /* 0x0000000900297c82 */ /* 0x000fe20008000000 */
[----:B------:R2:W-:Y:S01]  /*b1b0*/  UTMALDG.4D [UR24], [UR4], desc[UR6] ;  /* 0x00000618040075b4 */ /* 0x0005e20008019000 */
[----:B------:R2:W-:Y:S01]  /*b1c0*/  UTMALDG.4D [UR16], [UR4], desc[UR6] ;  /* 0x00000610040075b4 */ /* 0x0005e20008019000 */
[----:B------:R2:W-:Y:S02]  /*b1d0*/  UTMALDG.4D [UR40], [UR4], desc[UR6] ;  /* 0x00000628040075b4 */ /* 0x0005e40008019000 */
[----:B--2---:R-:W-:Y:S01]  /*b1e0*/  NOP ;  /* 0x0000000000007918 */ /* 0x004fe20000000000 */
.L_x_82:
[----:B-1-3--:R-:W-:Y:S05]  /*b1f0*/  BSYNC B0 ;  /* 0x0000000000007941 */ /* 0x00afea0003800000 */
.L_x_81:
[----:B------:R-:W1:Y:S01]  /*b200*/  LDC R3, c[0x0][0x28c] ;  /* 0x0000a300ff037b82 */ /* 0x000e620000000800 */
[----:B------:R-:W-:Y:S01]  /*b210*/  BSSY B0, `(.L_x_86) ;  /* 0x0000038000007945 */ /* 0x000fe20003800000 */
[----:B-1----:R-:W-:-:S13]  /*b220*/  ISETP.GT.AND P4, PT, R3, RZ, P3 ;  /* 0x000000ff0300720c */ /* 0x002fda0001f84270 */
[----:B------:R-:W-:Y:S05]  /*b230*/  @!P4 BRA `(.L_x_87) ;  /* 0x0000000000d4c947 */ /* 0x000fea0003800000 */
[----:B------:R-:W1:Y:S01]  /*b240*/  S2R R5, SR_CgaCtaId ;  /* 0x0000000000057919 */ /* 0x000e620000008800 */
[----:B------:R-:W-:-:S04]  /*b250*/  MOV R2, 0x400 ;  /* 0x0000040000027802 */ /* 0x000fc80000000f00 */
[----:B-1----:R-:W-:Y:S02]  /*b260*/  LEA R2, R5, R2, 0x18 ;  /* 0x0000000205027211 */ /* 0x002fe400078ec0ff */
[----:B------:R-:W-:-:S04]  /*b270*/  MOV R5, 0x1 ;  /* 0x0000000100057802 */ /* 0x000fc80000000f00 */
[----:B------:R-:W-:-:S04]  /*b280*/  SHF.L.U32 R5, R5, 0x1f, RZ ;  /* 0x0000001f05057819 */ /* 0x000fc800000006ff */
[----:B------:R-:W1:Y:S02]  /*b290*/  SYNCS.PHASECHK.TRANS64.TRYWAIT P0, [R2+URZ+0x38028], R5 ;  /* 0x03802805020075a7 */ /* 0x000e64000800017f */
[----:B-1----:R-:W-:Y:S05]  /*b2a0*/  @!P0 BRA `(.L_x_88) ;  /* 0x0000001400b88947 */ /* 0x002fea0003800000 */
.L_x_121:
[----:B------:R-:W-:Y:S01]  /*b2b0*/  ULOP3.LUT UR4, UR14, 0x2, URZ, 0xfc, !UPT ;  /* 0x000000020e047892 */ /* 0x000fe2000f8efc3f */
[----:B-1----:R-:W-:-:S03]  /*b2c0*/  @P2 MOV R5, 0x8000 ;  /* 0x0000800000052802 */ /* 0x002fc60000000f00 */
[----:B------:R-:W-:Y:S01]  /*b2d0*/  UPRMT UR4, UR4, 0x9910, URZ ;  /* 0x0000991004047896 */ /* 0x000fe2000800003f */
[----:B------:R1:W-:Y:S03]  /*b2e0*/  @P2 SYNCS.ARRIVE.TRANS64 RZ, [R2+URZ+0x38000], R5 ;  /* 0x0380000502ff29a7 */ /* 0x0003e6000800003f */
[----:B------:R-:W-:-:S06]  /*b2f0*/  UISETP.NE.AND UP0, UPT, UR4, 0x2, UPT ;  /* 0x000000020400788c */ /* 0x000fcc000bf05270 */
[----:B------:R-:W-:-:S13]  /*b300*/  PLOP3.LUT P0, PT, PT, PT, UP0, 0x80, 0x0 ;  /* 0x000000000000781c */ /* 0x000fda0003f0f008 */
[----:B-1----:R-:W-:Y:S05]  /*b310*/  @P0 BRA `(.L_x_89) ;  /* 0x0000000000040947 */ /* 0x002fea0003800000 */
[----:B------:R-:W-:Y:S01]  /*b320*/  BPT.TRAP 0x1 ;  /* 0x000000040000795c */ /* 0x000fe20000300000 */
.L_x_89:
[----:B------:R-:W-:-:S04]  /*b330*/  LOP3.LUT P0, RZ, R0, 0x1f, RZ, 0xc0, !PT ;  /* 0x0000001f00ff7812 */ /* 0x000fc8000780c0ff */
[----:B------:R-:W-:-:S13]  /*b340*/  PLOP3.LUT P0, PT, P0, P2, PT, 0x2a, 0x0 ;  /* 0x000000000000781c */ /* 0x000fda0000704572 */
[----:B------:R-:W-:Y:S05]  /*b350*/  @P0 BRA `(.L_x_90) ;  /* 0x0000000000040947 */ /* 0x000fea0003800000 */
[----:B------:R-:W-:Y:S01]  /*b360*/  BPT.TRAP 0x1 ;  /* 0x000000040000795c */ /* 0x000fe20000300000 */
.L_x_90:
[----:B------:R-:W-:Y:S01]  /*b370*/  R2UR UR40, R2 ;  /* 0x00000000022872ca */ /* 0x000fe200000e0000 */
[----:B------:R-:W-:Y:S01]  /*b380*/  ULDC.64 UR4, c[0x0][0x198] ;  /* 0x0000660000047ab9 */ /* 0x000fe20000000a00 */
[----:B------:R-:W-:Y:S01]  /*b390*/  UMOV UR19, URZ ;  /* 0x0000003f00137c82 */ /* 0x000fe20008000000 */
[----:B------:R-:W-:Y:S01]  /*b3a0*/  UIADD3 UR4, UP0, UR4, 0x1f0, URZ ;  /* 0x000001f004047890 */ /* 0x000fe2000ff1e03f */
[----:B------:R-:W-:Y:S01]  /*b3b0*/  MOV R2, 0x1 ;  /* 0x0000000100027802 */ /* 0x000fe20000000f00 */
[----:B------:R-:W-:Y:S01]  /*b3c0*/  UMOV UR6, 0x0 ;  /* 0x0000000000067882 */ /* 0x000fe20000000000 */
[----:B------:R-:W-:Y:S01]  /*b3d0*/  UMOV UR7, 0x10000000 ;  /* 0x1000000000077882 */ /* 0x000fe20000000000 */
[----:B------:R-:W-:Y:S01]  /*b3e0*/  UIADD3.X UR5, URZ, UR5, URZ, UP0, !UPT ;  /* 0x000000053f057290 */ /* 0x000fe200087fe43f */
[----:B------:R-:W-:Y:S01]  /*b3f0*/  UMOV UR18, URZ ;  /* 0x0000003f00127c82 */ /* 0x000fe20008000000 */
[----:B------:R-:W-:Y:S01]  /*b400*/  UMOV UR20, UR44 ;  /* 0x0000002c00147c82 */ /* 0x000fe20008000000 */
[----:B------:R-:W-:Y:S01]  /*b410*/  UMOV UR21, UR45 ;  /* 0x0000002d00157c82 */ /* 0x000fe20008000000 */
[----:B------:R-:W-:-:S02]  /*b420*/  UMOV UR34, 0x40 ;  /* 0x0000004000227882 */ /* 0x000fc40000000000 */
[----:B------:R-:W-:Y:S02]  /*b430*/  UIADD3 UR16, UR40, 0x10000, URZ ;  /* 0x0001000028107890 */ /* 0x000fe4000fffe03f */
[----:B------:R-:W-:Y:S02]  /*b440*/  UIADD3 UR17, UR40, 0x38000, URZ ;  /* 0x0003800028117890 */ /* 0x000fe4000fffe03f */
[----:B------:R-:W-:Y:S02]  /*b450*/  UIADD3 UR32, UR40, 0x12000, URZ ;  /* 0x0001200028207890 */ /* 0x000fe4000fffe03f */
[----:B------:R-:W-:Y:S02]  /*b460*/  UIADD3 UR24, UR40, 0x14000, URZ ;  /* 0x0001400028187890 */ /* 0x000fe4000fffe03f */
[----:B------:R-:W-:Y:S01]  /*b470*/  UIADD3 UR40, UR40, 0x16000, URZ ;  /* 0x0001600028287890 */ /* 0x000fe2000fffe03f */
[----:B------:R-:W-:Y:S01]  /*b480*/  UMOV UR36, UR44 ;  /* 0x0000002c00247c82 */ /* 0x000fe20008000000 */
        /* <DEDUP_REMOVED lines=15> */
[----:B-1----:R-:W-:Y:S01]  /*b580*/  NOP ;  /* 0x0000000000007918 */ /* 0x002fe20000000000 */
.L_x_87:
[----:B------:R-:W-:Y:S05]  /*b590*/  BSYNC B0 ;  /* 0x0000000000007941 */ /* 0x000fea0003800000 */
.L_x_86:
[----:B------:R-:W-:Y:S04]  /*b5a0*/  BSSY B0, `(.L_x_91) ;  /* 0x000003a000007945 */ /* 0x000fe80003800000 */
[----:B------:R-:W-:Y:S05]  /*b5b0*/  @!P3 BRA `(.L_x_92) ;  /* 0x0000000000e0b947 */ /* 0x000fea0003800000 */
[----:B------:R-:W1:Y:S01]  /*b5c0*/  S2R R6, SR_CgaCtaId ;  /* 0x0000000000067919 */ /* 0x000e620000008800 */
[----:B------:R-:W-:-:S04]  /*b5d0*/  MOV R5, 0x400 ;  /* 0x0000040000057802 */ /* 0x000fc80000000f00 */
[----:B-1----:R-:W-:Y:S02]  /*b5e0*/  LEA R7, R6, R5, 0x18 ;  /* 0x0000000506077211 */ /* 0x002fe400078ec0ff */
[----:B------:R-:W-:Y:S02]  /*b5f0*/  MOV R6, 0x1 ;  /* 0x0000000100067802 */ /* 0x000fe40000000f00 */
[----:B------:R-:W-:Y:S02]  /*b600*/  LEA R5, R4, R7, 0x3 ;  /* 0x0000000704057211 */ /* 0x000fe400078e18ff */
[----:B------:R-:W-:-:S04]  /*b610*/  SHF.L.U32 R6, R6, 0x1f, RZ ;  /* 0x0000001f06067819 */ /* 0x000fc800000006ff */
[----:B------:R-:W1:Y:S02]  /*b620*/  SYNCS.PHASECHK.TRANS64.TRYWAIT P0, [R5+URZ+0x38060], R6 ;  /* 0x03806006050075a7 */ /* 0x000e64000800017f */
[----:B-1----:R-:W-:Y:S05]  /*b630*/  @!P0 BRA `(.L_x_93) ;  /* 0x0000001000e88947 */ /* 0x002fea0003800000 */
.L_x_122:
        /* <DEDUP_REMOVED lines=8> */
.L_x_94:
[----:B------:R-:W-:-:S04]  /*b6c0*/  LOP3.LUT P0, RZ, R0, 0x1f, RZ, 0xc0, !PT ;  /* 0x0000001f00ff7812 */ /* 0x000fc8000780c0ff */
[----:B------:R-:W-:-:S13]  /*b6d0*/  PLOP3.LUT P0, PT, P0, P2, PT, 0x2a, 0x0 ;  /* 0x000000000000781c */ /* 0x000fda0000704572 */
[----:B------:R-:W-:Y:S05]  /*b6e0*/  @P0 BRA `(.L_x_95) ;  /* 0x0000000000040947 */ /* 0x000fea0003800000 */
[----:B------:R-:W-:Y:S01]  /*b6f0*/  BPT.TRAP 0x1 ;  /* 0x000000040000795c */ /* 0x000fe20000300000 */
.L_x_95:
[----:B------:R-:W-:Y:S01]  /*b700*/  R2UR UR32, R4 ;  /* 0x00000000042072ca */ /* 0x000fe200000e0000 */
[----:B------:R-:W-:Y:S01]  /*b710*/  ULDC.64 UR8, c[0x0][0x198] ;  /* 0x0000660000087ab9 */ /* 0x000fe20000000a00 */
[----:B------:R-:W-:Y:S01]  /*b720*/  R2UR UR5, R7 ;  /* 0x00000000070572ca */ /* 0x000fe200000e0000 */
[----:B------:R-:W-:Y:S01]  /*b730*/  UIADD3 UR4, UP0, UR8, 0xf0, URZ ;  /* 0x000000f008047890 */ /* 0x000fe2000ff1e03f */
[----:B------:R-:W-:Y:S01]  /*b740*/  R2UR UR33, R5 ;  /* 0x00000000052172ca */ /* 0x000fe200000e0000 */
[----:B------:R-:W-:Y:S01]  /*b750*/  UMOV UR6, 0x0 ;  /* 0x0000000000067882 */ /* 0x000fe20000000000 */
[----:B------:R-:W-:Y:S01]  /*b760*/  R2UR UR35, R8 ;  /* 0x00000000082372ca */ /* 0x000fe200000e0000 */
[----:B------:R-:W-:Y:S01]  /*b770*/  UMOV UR7, 0x10000000 ;  /* 0x1000000000077882 */ /* 0x000fe20000000000 */
[----:B------:R-:W-:Y:S01]  /*b780*/  UMOV UR34, URZ ;  /* 0x0000003f00227c82 */ /* 0x000fe20008000000 */
[----:B------:R-:W-:Y:S01]  /*b790*/  UMOV UR36, UR44 ;  /* 0x0000002c00247c82 */ /* 0x000fe20008000000 */
[----:B------:R-:W-:Y:S01]  /*b7a0*/  UMOV UR37, UR45 ;  /* 0x0000002d00257c82 */ /* 0x000fe20008000000 */
[----:B------:R-:W-:Y:S01]  /*b7b0*/  UMOV UR42, 0x40 ;  /* 0x00000040002a7882 */ /* 0x000fe20000000000 */
[----:B------:R-:W-:Y:S01]  /*b7c0*/  UMOV UR26, 0x80 ;  /* 0x00000080001a7882 */ /* 0x000fe20000000000 */
[----:B------:R-:W-:Y:S01]  /*b7d0*/  UMOV UR28, UR44 ;  /* 0x0000002c001c7c82 */ /* 0x000fe20008000000 */
[----:B------:R-:W-:Y:S01]  /*b7e0*/  UMOV UR29, UR45 ;  /* 0x0000002d001d7c82 */ /* 0x000fe20008000000 */
[----:B------:R-:W-:-:S02]  /*b7f0*/  ULEA UR32, UR32, UR5, 0xf ;  /* 0x0000000520207291 */ /* 0x000fc4000f8e783f */
[----:B------:R-:W-:Y:S02]  /*b800*/  UIADD3 UR33, UR33, 0x38050, URZ ;  /* 0x0003805021217890 */ /* 0x000fe4000fffe03f */
[----:B------:R-:W-:Y:S02]  /*b810*/  UIADD3 UR35, UR11, UR35, URZ ;  /* 0x000000230b237290 */ /* 0x000fe4000fffe03f */
[----:B------:R-:W-:Y:S02]  /*b820*/  UIADD3.X UR5, URZ, UR9, URZ, UP0, !UPT ;  /* 0x000000093f057290 */ /* 0x000fe400087fe43f */
[----:B------:R-:W-:Y:S02]  /*b830*/  UIADD3 UR40, UR32, 0x2000, URZ ;  /* 0x0000200020287890 */ /* 0x000fe4000fffe03f */
[----:B------:R-:W-:Y:S02]  /*b840*/  UIADD3 UR24, UR32, 0x4000, URZ ;  /* 0x0000400020187890 */ /* 0x000fe4000fffe03f */
[----:B------:R-:W-:Y:S01]  /*b850*/  UIADD3 UR16, UR32, 0x6000, URZ ;  /* 0x0000600020107890 */ /* 0x000fe2000fffe03f */
        /* <DEDUP_REMOVED lines=8> */
[----:B------:R-:W-:Y:S01]  /*b8e0*/  UMOV UR17, UR33 ;  /* 0x0000002100117c82 */ /* 0x000fe20008000000 */
[----:B------:R-:W-:Y:S01]  /*b8f0*/  UMOV UR19, UR35 ;  /* 0x0000002300137c82 */ /* 0x000fe20008000000 */
[----:B------:R1:W-:Y:S01]  /*b900*/  UTMALDG.4D [UR40], [UR4], desc[UR6] ;  /* 0x00000628040075b4 */ /* 0x0003e20008019000 */
[----:B------:R1:W-:Y:S01]  /*b910*/  UTMALDG.4D [UR24], [UR4], desc[UR6] ;  /* 0x00000618040075b4 */ /* 0x0003e20008019000 */
[----:B------:R1:W-:Y:S02]  /*b920*/  UTMALDG.4D [UR16], [UR4], desc[UR6] ;  /* 0x00000610040075b4 */ /* 0x0003e40008019000 */
[----:B-1----:R-:W-:Y:S01]  /*b930*/  NOP ;  /* 0x0000000000007918 */ /* 0x002fe20000000000 */
.L_x_92:
[----:B------:R-:W-:Y:S05]  /*b940*/  BSYNC B0 ;  /* 0x0000000000007941 */ /* 0x000fea0003800000 */
.L_x_91:
[----:B------:R-:W-:Y:S01]  /*b950*/  BSSY B0, `(.L_x_96) ;  /* 0x000003c000007945 */ /* 0x000fe20003800000 */
[----:B------:R-:W-:-:S03]  /*b960*/  MOV R8, RZ ;  /* 0x000000ff00087202 */ /* 0x000fc60000000f00 */
[----:B------:R-:W-:Y:S05]  /*b970*/  @!P4 BRA `(.L_x_97) ;  /* 0x0000000000e4c947 */ /* 0x000fea0003800000 */
[----:B------:R-:W1:Y:S01]  /*b980*/  S2R R5, SR_CgaCtaId ;  /* 0x0000000000057919 */ /* 0x000e620000008800 */
[----:B------:R-:W-:Y:S02]  /*b990*/  MOV R4, 0x400 ;  /* 0x0000040000047802 */ /* 0x000fe40000000f00 */
[----:B------:R-:W-:-:S04]  /*b9a0*/  MOV R7, 0x1 ;  /* 0x0000000100077802 */ /* 0x000fc80000000f00 */
[----:B------:R-:W-:Y:S02]  /*b9b0*/  SHF.L.U32 R7, R7, 0x1f, RZ ;  /* 0x0000001f07077819 */ /* 0x000fe400000006ff */
[----:B-1----:R-:W-:-:S04]  /*b9c0*/  LEA R5, R5, R4, 0x18 ;  /* 0x0000000405057211 */ /* 0x002fc800078ec0ff */
[----:B------:R-:W-:-:S04]  /*b9d0*/  LEA R4, R2, R5, 0x3 ;  /* 0x0000000502047211 */ /* 0x000fc800078e18ff */
[----:B------:R-:W1:Y:S02]  /*b9e0*/  SYNCS.PHASECHK.TRANS64.TRYWAIT P0, [R4+URZ+0x38028], R7 ;  /* 0x03802807040075a7 */ /* 0x000e64000800017f */
[----:B-1----:R-:W-:Y:S05]  /*b9f0*/  @!P0 BRA `(.L_x_98) ;  /* 0x00000010000c8947 */ /* 0x002fea0003800000 */
.L_x_123:
        /* <DEDUP_REMOVED lines=8> */
.L_x_99:
[----:B------:R-:W-:-:S04]  /*ba80*/  LOP3.LUT P0, RZ, R0, 0x1f, RZ, 0xc0, !PT ;  /* 0x0000001f00ff7812 */ /* 0x000fc8000780c0ff */
[----:B------:R-:W-:-:S13]  /*ba90*/  PLOP3.LUT P0, PT, P0, P2, PT, 0x2a, 0x0 ;  /* 0x000000000000781c */ /* 0x000fda0000704572 */
[----:B------:R-:W-:Y:S05]  /*baa0*/  @P0 BRA `(.L_x_100) ;  /* 0x0000000000040947 */ /* 0x000fea0003800000 */
[----:B------:R-:W-:Y:S01]  /*bab0*/  BPT.TRAP 0x1 ;  /* 0x000000040000795c */ /* 0x000fe20000300000 */
.L_x_100:
[----:B------:R-:W-:Y:S01]  /*bac0*/  LEA R5, R2, R5, 0xf ;  /* 0x0000000502057211 */ /* 0x000fe200078e78ff */
[----:B------:R-:W-:Y:S01]  /*bad0*/  ULDC.64 UR4, c[0x0][0x198] ;  /* 0x0000660000047ab9 */ /* 0x000fe20000000a00 */
[----:B------:R-:W-:Y:S01]  /*bae0*/  R2UR UR33, R4 ;  /* 0x00000000042172ca */ /* 0x000fe200000e0000 */
[----:B------:R-:W-:Y:S01]  /*baf0*/  UIADD3 UR4, UP0, UR4, 0x2f0, URZ ;  /* 0x000002f004047890 */ /* 0x000fe2000ff1e03f */
[----:B------:R-:W-:Y:S01]  /*bb00*/  R2UR UR16, R5 ;  /* 0x00000000051072ca */ /* 0x000fe200000e0000 */
[----:B------:R-:W-:Y:S01]  /*bb10*/  UMOV UR35, URZ ;  /* 0x0000003f00237c82 */ /* 0x000fe20008000000 */
[----:B------:R-:W-:Y:S01]  /*bb20*/  UMOV UR6, 0x0 ;  /* 0x0000000000067882 */ /* 0x000fe20000000000 */
[----:B------:R-:W-:Y:S01]  /*bb30*/  UIADD3.X UR5, URZ, UR5, URZ, UP0, !UPT ;  /* 0x000000053f057290 */ /* 0x000fe200087fe43f */
[----:B------:R-:W-:Y:S01]  /*bb40*/  IADD3 R2, R2, 0x1, RZ ;  /* 0x0000000102027810 */ /* 0x000fe20007ffe0ff */
[----:B------:R-:W-:Y:S01]  /*bb50*/  UMOV UR7, 0x10000000 ;  /* 0x1000000000077882 */ /* 0x000fe20000000000 */
[----:B------:R-:W-:Y:S01]  /*bb60*/  UMOV UR34, URZ ;  /* 0x0000003f00227c82 */ /* 0x000fe20008000000 */
[----:B------:R-:W-:Y:S01]  /*bb70*/  UMOV UR36, UR44 ;  /* 0x0000002c00247c82 */ /* 0x000fe20008000000 */
[----:B------:R-:W-:Y:S01]  /*bb80*/  UMOV UR37, UR45 ;  /* 0x0000002d00257c82 */ /* 0x000fe20008000000 */
[----:B------:R-:W-:Y:S01]  /*bb90*/  UMOV UR42, 0x40 ;  /* 0x00000040002a7882 */ /* 0x000fe20000000000 */
[----:B------:R-:W-:Y:S01]  /*bba0*/  UMOV UR43, UR35 ;  /* 0x00000023002b7c82 */ /* 0x000fe20008000000 */
[----:B------:R-:W-:Y:S01]  /*bbb0*/  UIADD3 UR33, UR33, 0x38000, URZ ;  /* 0x0003800021217890 */ /* 0x000fe2000fffe03f */
[----:B------:R-:W-:Y:S01]  /*bbc0*/  MOV R8, 0x1 ;  /* 0x0000000100087802 */ /* 0x000fe20000000f00 */
[----:B------:R-:W-:-:S02]  /*bbd0*/  UIADD3 UR32, UR16, 0x10000, URZ ;  /* 0x0001000010207890 */ /* 0x000fc4000fffe03f */
[----:B------:R-:W-:Y:S02]  /*bbe0*/  UIADD3 UR40, UR16, 0x12000, URZ ;  /* 0x0001200010287890 */ /* 0x000fe4000fffe03f */
[----:B------:R-:W-:Y:S02]  /*bbf0*/  UIADD3 UR24, UR16, 0x14000, URZ ;  /* 0x0001400010187890 */ /* 0x000fe4000fffe03f */
[----:B------:R-:W-:Y:S01]  /*bc00*/  UIADD3 UR16, UR16, 0x16000, URZ ;  /* 0x0001600010107890 */ /* 0x000fe2000fffe03f */
        /* <DEDUP_REMOVED lines=16> */
.L_x_97:
[----:B------:R-:W-:Y:S05]  /*bd10*/  BSYNC B0 ;  /* 0x0000000000007941 */ /* 0x000fea0003800000 */
.L_x_96:
[----:B------:R-:W-:-:S13]  /*bd20*/  ISETP.GE.AND P0, PT, R3, 0x41, PT ;  /* 0x000000410300780c */ /* 0x000fda0003f06270 */
[----:B------:R-:W-:Y:S05]  /*bd30*/  @!P0 EXIT ;  /* 0x000000000000894d */ /* 0x000fea0003800000 */
[----:B------:R-:W-:Y:S01]  /*bd40*/  IADD3 R3, R3, 0x3f, RZ ;  /* 0x0000003f03037810 */ /* 0x000fe20007ffe0ff */
[----:B------:R-:W-:Y:S01]  /*bd50*/  BSSY B0, `(.L_x_101) ;  /* 0x0000085000007945 */ /* 0x000fe20003800000 */
[----:B------:R-:W-:Y:S02]  /*bd60*/  LOP3.LUT P0, RZ, R0, 0x1f, RZ, 0xc0, !PT ;  /* 0x0000001f00ff7812 */ /* 0x000fe4000780c0ff */
[----:B------:R-:W-:Y:S02]  /*bd70*/  SHF.R.S32.HI R0, RZ, 0x1f, R3 ;  /* 0x0000001fff007819 */ /* 0x000fe40000011403 */
[----:B------:R-:W-:Y:S02]  /*bd80*/  PLOP3.LUT P0, PT, P0, P2, PT, 0x2a, 0x0 ;  /* 0x000000000000781c */ /* 0x000fe40000704572 */
[----:B------:R-:W-:Y:S02]  /*bd90*/  LEA.HI R0, R0, R3, RZ, 0x6 ;  /* 0x0000000300007211 */ /* 0x000fe400078f30ff */
[----:B------:R-:W-:-:S02]  /*bda0*/  MOV R3, UR14 ;  /* 0x0000000e00037c02 */ /* 0x000fc40008000f00 */
[----:B------:R-:W-:Y:S02]  /*bdb0*/  SHF.R.S32.HI R4, RZ, 0x6, R0 ;  /* 0x00000006ff047819 */ /* 0x000fe40000011400 */
[----:B------:R-:W-:Y:S02]  /*bdc0*/  LOP3.LUT R0, R3, 0x2, RZ, 0xfc, !PT ;  /* 0x0000000203007812 */ /* 0x000fe400078efcff */
[----:B------:R-:W-:Y:S02]  /*bdd0*/  SHF.L.U32 R4, R4, 0x1, RZ ;  /* 0x0000000104047819 */ /* 0x000fe400000006ff */
[----:B------:R-:W-:-:S07]  /*bde0*/  MOV R3, 0x1 ;  /* 0x0000000100037802 */ /* 0x000fce0000000f00 */
.L_x_112:
[----:B------:R-:W-:Y:S04]  /*bdf0*/  BSSY B1, `(.L_x_102) ;  /* 0x000003a000017945 */ /* 0x000fe80003800000 */
[----:B------:R-:W-:Y:S05]  /*be00*/  @!P3 BRA `(.L_x_103) ;  /* 0x0000000000e0b947 */ /* 0x000fea0003800000 */
[----:B------:R-:W1:Y:S01]  /*be10*/  S2R R6, SR_CgaCtaId ;  /* 0x0000000000067919 */ /* 0x000e620000008800 */
[----:B------:R-:W-:-:S04]  /*be20*/  MOV R5, 0x400 ;  /* 0x0000040000057802 */ /* 0x000fc80000000f00 */
[----:B-1----:R-:W-:Y:S02]  /*be30*/  LEA R7, R6, R5, 0x18 ;  /* 0x0000000506077211 */ /* 0x002fe400078ec0ff */
[----:B------:R-:W-:Y:S02]  /*be40*/  SHF.L.U32 R5, R3, 0x1f, RZ ;  /* 0x0000001f03057819 */ /* 0x000fe400000006ff */
[----:B------:R-:W-:-:S04]  /*be50*/  LEA R6, R2, R7, 0x3 ;  /* 0x0000000702067211 */ /* 0x000fc800078e18ff */
[----:B------:R-:W1:Y:S02]  /*be60*/  SYNCS.PHASECHK.TRANS64.TRYWAIT P4, [R6+URZ+0x38028], R5 ;  /* 0x03802805060075a7 */ /* 0x000e64000808017f */
[----:B-1----:R-:W-:Y:S05]  /*be70*/  @!P4 BRA `(.L_x_104) ;  /* 0x0000000c0000c947 */ /* 0x002fea0003800000 */
.L_x_124:
[----:B-1----:R-:W-:-:S04]  /*be80*/  @P2 MOV R5, 0x8000 ;  /* 0x0000800000052802 */ /* 0x002fc80000000f00 */
[----:B------:R1:W-:Y:S02]  /*be90*/  @P2 SYNCS.ARRIVE.TRANS64 RZ, [R6+URZ+0x38000], R5 ;  /* 0x0380000506ff29a7 */ /* 0x0003e4000800003f */
[----:B-1----:R-:W-:-:S04]  /*bea0*/  PRMT R5, R0, 0x9910, RZ ;  /* 0x0000991000057816 */ /* 0x002fc800000000ff */
[----:B------:R-:W-:-:S13]  /*beb0*/  ISETP.NE.AND P4, PT, R5, 0x2, PT ;  /* 0x000000020500780c */ /* 0x000fda0003f85270 */
[----:B------:R-:W-:Y:S05]  /*bec0*/  @P4 BRA `(.L_x_105) ;  /* 0x0000000000044947 */ /* 0x000fea0003800000 */
[----:B------:R-:W-:Y:S01]  /*bed0*/  BPT.TRAP 0x1 ;  /* 0x000000040000795c */ /* 0x000fe20000300000 */
.L_x_105:
[----:B------:R-:W-:Y:S05]  /*bee0*/  @P0 BRA `(.L_x_106) ;  /* 0x0000000000040947 */ /* 0x000fea0003800000 */
[----:B------:R-:W-:Y:S01]  /*bef0*/  BPT.TRAP 0x1 ;  /* 0x000000040000795c */ /* 0x000fe20000300000 */
.L_x_106:
[----:B------:R-:W-:Y:S01]  /*bf00*/  LEA R7, R2, R7, 0xf ;  /* 0x0000000702077211 */ /* 0x000fe200078e78ff */
[----:B------:R-:W-:Y:S01]  /*bf10*/  ULDC.64 UR4, c[0x0][0x198] ;  /* 0x0000660000047ab9 */ /* 0x000fe20000000a00 */
[----:B------:R-:W-:Y:S01]  /*bf20*/  R2UR UR41, R6 ;  /* 0x00000000062972ca */ /* 0x000fe200000e0000 */
[----:B------:R-:W-:Y:S01]  /*bf30*/  UIADD3 UR4, UP0, UR4, 0x1f0, URZ ;  /* 0x000001f004047890 */ /* 0x000fe2000ff1e03f */
[----:B------:R-:W-:Y:S01]  /*bf40*/  R2UR UR43, R8 ;  /* 0x00000000082b72ca */ /* 0x000fe200000e0000 */
[----:B------:R-:W-:Y:S01]  /*bf50*/  UMOV UR6, 0x0 ;  /* 0x0000000000067882 */ /* 0x000fe20000000000 */
[----:B------:R-:W-:Y:S01]  /*bf60*/  R2UR UR16, R7 ;  /* 0x00000000071072ca */ /* 0x000fe200000e0000 */
[----:B------:R-:W-:Y:S01]  /*bf70*/  UIADD3.X UR5, URZ, UR5, URZ, UP0, !UPT ;  /* 0x000000053f057290 */ /* 0x000fe200087fe43f */
[----:B------:R-:W-:Y:S01]  /*bf80*/  IADD3 R5, R2, 0x1, RZ ;  /* 0x0000000102057810 */ /* 0x000fe20007ffe0ff */
[----:B------:R-:W-:Y:S01]  /*bf90*/  UMOV UR7, 0x10000000 ;  /* 0x1000000000077882 */ /* 0x000fe20000000000 */
[----:B------:R-:W-:Y:S01]  /*bfa0*/  UMOV UR42, URZ ;  /* 0x0000003f002a7c82 */ /* 0x000fe20008000000 */
[----:B------:R-:W-:Y:S01]  /*bfb0*/  UMOV UR34, 0x40 ;  /* 0x0000004000227882 */ /* 0x000fe20000000000 */
[----:B------:R-:W-:Y:S01]  /*bfc0*/  UMOV UR36, UR44 ;  /* 0x0000002c00247c82 */ /* 0x000fe20008000000 */
[----:B------:R-:W-:Y:S01]  /*bfd0*/  UMOV UR37, UR45 ;  /* 0x0000002d00257c82 */ /* 0x000fe20008000000 */
[----:B------:R-:W-:Y:S01]  /*bfe0*/  UMOV UR26, 0x80 ;  /* 0x00000080001a7882 */ /* 0x000fe20000000000 */
[----:B------:R-:W-:Y:S01]  /*bff0*/  UIADD3 UR41, UR41, 0x38000, URZ ;  /* 0x0003800029297890 */ /* 0x000fe2000fffe03f */
[----:B------:R-:W-:Y:S01]  /*c000*/  ISETP.NE.AND P4, PT, R5, 0x5, PT ;  /* 0x000000050500780c */ /* 0x000fe20003f85270 */
[----:B------:R-:W-:-:S02]  /*c010*/  USHF.L.U32 UR43, UR43, 0x6, URZ ;  /* 0x000000062b2b7899 */ /* 0x000fc4000800063f */
[----:B------:R-:W-:Y:S01]  /*c020*/  UIADD3 UR40, UR16, 0x10000, URZ ;  /* 0x0001000010287890 */ /* 0x000fe2000fffe03f */
[----:B------:R-:W-:Y:S01]  /*c030*/  SEL R2, RZ, 0x1, P4 ;  /* 0x00000001ff027807 */ /* 0x000fe20002000000 */
[----:B------:R-:W-:Y:S02]  /*c040*/  UIADD3 UR32, UR16, 0x12000, URZ ;  /* 0x0001200010207890 */ /* 0x000fe4000fffe03f */
[----:B------:R-:W-:Y:S01]  /*c050*/  UIADD3 UR24, UR16, 0x14000, URZ ;  /* 0x0001400010187890 */ /* 0x000fe2000fffe03f */
[----:B------:R-:W-:Y:S01]  /*c060*/  LOP3.LUT R3, R3, R2, RZ, 0x3c, !PT ;  /* 0x0000000203037212 */ /* 0x000fe200078e3cff */
[----:B------:R-:W-:Y:S01]  /*c070*/  UIADD3 UR16, UR16, 0x16000, URZ ;  /* 0x0001600010107890 */ /* 0x000fe2000fffe03f */
[----:B------:R-:W-:Y:S01]  /*c080*/  SEL R2, R5, RZ, P4 ;  /* 0x000000ff05027207 */ /* 0x000fe20002000000 */
[----:B------:R-:W-:Y:S01]  /*c090*/  UMOV UR33, UR41 ;  /* 0x0000002900217c82 */ /* 0x000fe20008000000 */
[----:B------:R-:W-:Y:S01]  /*c0a0*/  UMOV UR35, UR43 ;  /* 0x0000002b00237c82 */ /* 0x000fe20008000000 */
        /* <DEDUP_REMOVED lines=14> */
.L_x_103:
[----:B------:R-:W-:Y:S05]  /*c190*/  BSYNC B1 ;  /* 0x0000000000017941 */ /* 0x000fea0003800000 */
.L_x_102:
[----:B------:R-:W-:Y:S01]  /*c1a0*/  ISETP.LT.OR P4, PT, R4, 0x4, !P3 ;  /* 0x000000040400780c */ /* 0x000fe20005f81670 */
[----:B------:R-:W-:-:S12]  /*c1b0*/  BSSY B1, `(.L_x_107) ;  /* 0x000003b000017945 */ /* 0x000fd80003800000 */
[----:B------:R-:W-:Y:S05]  /*c1c0*/  @P4 BRA `(.L_x_108) ;  /* 0x0000000000e44947 */ /* 0x000fea0003800000 */
[----:B------:R-:W1:Y:S01]  /*c1d0*/  S2R R6, SR_CgaCtaId ;  /* 0x0000000000067919 */ /* 0x000e620000008800 */
[----:B------:R-:W-:Y:S02]  /*c1e0*/  MOV R5, 0x400 ;  /* 0x0000040000057802 */ /* 0x000fe40000000f00 */
[----:B------:R-:W-:Y:S02]  /*c1f0*/  SHF.L.U32 R7, R3, 0x1f, RZ ;  /* 0x0000001f03077819 */ /* 0x000fe400000006ff */
[----:B-1----:R-:W-:-:S04]  /*c200*/  LEA R5, R6, R5, 0x18 ;  /* 0x0000000506057211 */ /* 0x002fc800078ec0ff */
[----:B------:R-:W-:-:S04]  /*c210*/  LEA R6, R2, R5, 0x3 ;  /* 0x0000000502067211 */ /* 0x000fc800078e18ff */
[----:B------:R-:W1:Y:S02]  /*c220*/  SYNCS.PHASECHK.TRANS64.TRYWAIT P4, [R6+URZ+0x38028], R7 ;  /* 0x03802807060075a7 */ /* 0x000e64000808017f */
[----:B-1----:R-:W-:Y:S05]  /*c230*/  @!P4 BRA `(.L_x_109) ;  /* 0x000000080024c947 */ /* 0x002fea0003800000 */
.L_x_125:
[----:B-1----:R-:W-:-:S04]  /*c240*/  @P1 MOV R7, 0x8000 ;  /* 0x0000800000071802 */ /* 0x002fc80000000f00 */
[----:B------:R1:W-:Y:S02]  /*c250*/  @P1 SYNCS.ARRIVE.TRANS64 RZ, [R6+URZ+0x38000], R7 ;  /* 0x0380000706ff19a7 */ /* 0x0003e4000800003f */
[----:B-1----:R-:W-:-:S04]  /*c260*/  PRMT R7, R0, 0x9910, RZ ;  /* 0x0000991000077816 */ /* 0x002fc800000000ff */
[----:B------:R-:W-:-:S13]  /*c270*/  ISETP.NE.AND P4, PT, R7, 0x2, PT ;  /* 0x000000020700780c */ /* 0x000fda0003f85270 */
[----:B------:R-:W-:Y:S05]  /*c280*/  @P4 BRA `(.L_x_110) ;  /* 0x0000000000044947 */ /* 0x000fea0003800000 */
[----:B------:R-:W-:Y:S01]  /*c290*/  BPT.TRAP 0x1 ;  /* 0x000000040000795c */ /* 0x000fe20000300000 */
.L_x_110:
[----:B------:R-:W-:Y:S05]  /*c2a0*/  @P0 BRA `(.L_x_111) ;  /* 0x0000000000040947 */ /* 0x000fea0003800000 */
[----:B------:R-:W-:Y:S01]  /*c2b0*/  BPT.TRAP 0x1 ;  /* 0x000000040000795c */ /* 0x000fe20000300000 */
.L_x_111:
        /* <DEDUP_REMOVED lines=17> */
[----:B------:R-:W-:Y:S01]  /*c3d0*/  UIADD3 UR40, UR16, 0x10000, URZ ;  /* 0x0001000010287890 */ /* 0x000fe2000fffe03f */
[----:B------:R-:W-:Y:S01]  /*c3e0*/  IADD3 R8, R8, 0x1, RZ ;  /* 0x0000000108087810 */ /* 0x000fe20007ffe0ff */
[----:B------:R-:W-:Y:S01]  /*c3f0*/  USHF.L.U32 UR43, UR43, 0x6, URZ ;  /* 0x000000062b2b7899 */ /* 0x000fe2000800063f */
[----:B------:R-:W-:Y:S01]  /*c400*/  SEL R6, RZ, 0x1, P4 ;  /* 0x00000001ff067807 */ /* 0x000fe20002000000 */
[----:B------:R-:W-:Y:S01]  /*c410*/  UIADD3 UR32, UR16, 0x12000, URZ ;  /* 0x0001200010207890 */ /* 0x000fe2000fffe03f */
[----:B------:R-:W-:Y:S01]  /*c420*/  SEL R2, R2, RZ, P4 ;  /* 0x000000ff02027207 */ /* 0x000fe20002000000 */
[----:B------:R-:W-:Y:S01]  /*c430*/  UIADD3 UR24, UR16, 0x14000, URZ ;  /* 0x0001400010187890 */ /* 0x000fe2000fffe03f */
[----:B------:R-:W-:Y:S01]  /*c440*/  LOP3.LUT R3, R3, R6, RZ, 0x3c, !PT ;  /* 0x0000000603037212 */ /* 0x000fe200078e3cff */
[----:B------:R-:W-:Y:S01]  /*c450*/  UIADD3 UR16, UR16, 0x16000, URZ ;  /* 0x0001600010107890 */ /* 0x000fe2000fffe03f */
        /* <DEDUP_REMOVED lines=16> */
.L_x_108:
[----:B------:R-:W-:Y:S05]  /*c560*/  BSYNC B1 ;  /* 0x0000000000017941 */ /* 0x000fea0003800000 */
.L_x_107:
[C---:B------:R-:W-:Y:S02]  /*c570*/  ISETP.GT.AND P4, PT, R4.reuse, 0x4, PT ;  /* 0x000000040400780c */ /* 0x040fe40003f84270 */
[----:B------:R-:W-:-:S11]  /*c580*/  IADD3 R4, R4, -0x2, RZ ;  /* 0xfffffffe04047810 */ /* 0x000fd60007ffe0ff */
[----:B------:R-:W-:Y:S05]  /*c590*/  @P4 BRA `(.L_x_112) ;  /* 0xfffffff800144947 */ /* 0x000fea000383ffff */
[----:B------:R-:W-:Y:S05]  /*c5a0*/  BSYNC B0 ;  /* 0x0000000000007941 */ /* 0x000fea0003800000 */
.L_x_101:
[----:B------:R-:W-:Y:S05]  /*c5b0*/  EXIT ;  /* 0x000000000000794d */ /* 0x000fea0003800000 */
.L_x_15:
[----:B-1----:R-:W-:-:S04]  /*c5c0*/  MOV R3, UR5 ;  /* 0x0000000500037c02 */ /* 0x002fc80008000f00 */
[----:B------:R1:W2:Y:S03]  /*c5d0*/  SYNCS.PHASECHK.TRANS64.TRYWAIT P1, [R3+URZ+0x38050], R4 ;  /* 0x03805004030075a7 */ /* 0x0002a6000802017f */
[----:B--2---:R-:W-:Y:S05]  /*c5e0*/  @!P1 NANOSLEEP.SYNCS 0x989680 ;  /* 0x009896800000995d */ /* 0x004fea0003900000 */
[----:B------:R-:W2:Y:S02]  /*c5f0*/  @!P1 SYNCS.PHASECHK.TRANS64 P1, [R3+URZ+0x38050], R4 ;  /* 0x03805004030095a7 */ /* 0x000ea4000802007f */
[----:B--2---:R-:W-:Y:S05]  /*c600*/  @!P1 BRA `(.L_x_15) ;  /* 0xfffffffc00ec9947 */ /* 0x004fea000383ffff */
[----:B------:R-:W-:Y:S05]  /*c610*/  BRA `(.L_x_113) ;  /* 0xffffff48003c7947 */ /* 0x000fea000383ffff */
.L_x_17:
[----:B--2---:R-:W-:-:S04]  /*c620*/  MOV R0, UR61 ;  /* 0x0000003d00007c02 */ /* 0x004fc80008000f00 */
[----:B------:R2:W3:Y:S03]  /*c630*/  SYNCS.PHASECHK.TRANS64.TRYWAIT P1, [R0+URZ+0x38000], R19 ;  /* 0x03800013000075a7 */ /* 0x0004e6000802017f */
[----:B---3--:R-:W-:Y:S05]  /*c640*/  @!P1 NANOSLEEP.SYNCS 0x989680 ;  /* 0x009896800000995d */ /* 0x008fea0003900000 */
[----:B------:R-:W3:Y:S02]  /*c650*/  @!P1 SYNCS.PHASECHK.TRANS64 P1, [R0+URZ+0x38000], R19 ;  /* 0x03800013000095a7 */ /* 0x000ee4000802007f */
[----:B---3--:R-:W-:Y:S05]  /*c660*/  @!P1 BRA `(.L_x_17) ;  /* 0xfffffffc00ec9947 */ /* 0x008fea000383ffff */
[----:B------:R-:W-:Y:S05]  /*c670*/  BRA `(.L_x_114) ;  /* 0xffffff4800447947 */ /* 0x000fea000383ffff */
.L_x_18:
[----:B------:R-:W-:-:S13]  /*c680*/  R2UR UR4, R12 ;  /* 0x000000000c0472ca */ /* 0x000fda00000e0000 */
[----:B-1----:R-:W-:-:S04]  /*c690*/  MOV R3, UR4 ;  /* 0x0000000400037c02 */ /* 0x002fc80008000f00 */
[----:B------:R1:W2:Y:S03]  /*c6a0*/  SYNCS.PHASECHK.TRANS64.TRYWAIT P1, [R3+URZ+-0x8], R0 ;  /* 0xfffff800030075a7 */ /* 0x0002a6000802017f */
[----:B--2---:R-:W-:Y:S05]  /*c6b0*/  @!P1 NANOSLEEP.SYNCS 0x989680 ;  /* 0x009896800000995d */ /* 0x004fea0003900000 */
[----:B------:R-:W2:Y:S02]  /*c6c0*/  @!P1 SYNCS.PHASECHK.TRANS64 P1, [R3+URZ+-0x8], R0 ;  /* 0xfffff800030095a7 */ /* 0x000ea4000802007f */
[----:B--2---:R-:W-:Y:S05]  /*c6d0*/  @!P1 BRA `(.L_x_18) ;  /* 0xfffffffc00e89947 */ /* 0x004fea000383ffff */
[----:B------:R-:W-:Y:S05]  /*c6e0*/  BRA `(.L_x_115) ;  /* 0xffffff4800447947 */ /* 0x000fea000383ffff */
.L_x_20:
[----:B-1----:R-:W-:-:S04]  /*c6f0*/  MOV R20, UR61 ;  /* 0x0000003d00147c02 */ /* 0x002fc80008000f00 */
[----:B------:R1:W2:Y:S03]  /*c700*/  SYNCS.PHASECHK.TRANS64.TRYWAIT P1, [R20+URZ+0x38008], R19 ;  /* 0x03800813140075a7 */ /* 0x0002a6000802017f */
[----:B--2---:R-:W-:Y:S05]  /*c710*/  @!P1 NANOSLEEP.SYNCS 0x989680 ;  /* 0x009896800000995d */ /* 0x004fea0003900000 */
[----:B------:R-:W2:Y:S02]  /*c720*/  @!P1 SYNCS.PHASECHK.TRANS64 P1, [R20+URZ+0x38008], R19 ;  /* 0x03800813140095a7 */ /* 0x000ea4000802007f */
[----:B--2---:R-:W-:Y:S05]  /*c730*/  @!P1 BRA `(.L_x_20) ;  /* 0xfffffffc00ec9947 */ /* 0x004fea000383ffff */
[----:B------:R-:W-:Y:S05]  /*c740*/  BRA `(.L_x_116) ;  /* 0xffffff68007c7947 */ /* 0x000fea000383ffff */
.L_x_25:
[----:B-1----:R-:W-:-:S04]  /*c750*/  MOV R17, UR5 ;  /* 0x0000000500117c02 */ /* 0x002fc80008000f00 */
[----:B------:R1:W2:Y:S03]  /*c760*/  SYNCS.PHASECHK.TRANS64.TRYWAIT P2, [R17+URZ+0x38000], R14 ;  /* 0x0380000e110075a7 */ /* 0x0002a6000804017f */
[----:B--2---:R-:W-:Y:S05]  /*c770*/  @!P2 NANOSLEEP.SYNCS 0x989680 ;  /* 0x009896800000a95d */ /* 0x004fea0003900000 */
[----:B------:R-:W2:Y:S02]  /*c780*/  @!P2 SYNCS.PHASECHK.TRANS64 P2, [R17+URZ+0x38000], R14 ;  /* 0x0380000e1100a5a7 */ /* 0x000ea4000804007f */
[----:B--2---:R-:W-:Y:S05]  /*c790*/  @!P2 BRA `(.L_x_25) ;  /* 0xfffffffc00eca947 */ /* 0x004fea000383ffff */
[----:B------:R-:W-:Y:S05]  /*c7a0*/  BRA `(.L_x_117) ;  /* 0xffffff6c00687947 */ /* 0x000fea000383ffff */
.L_x_29:
[----:B-1----:R-:W-:-:S04]  /*c7b0*/  MOV R18, UR5 ;  /* 0x0000000500127c02 */ /* 0x002fc80008000f00 */
[----:B------:R1:W2:Y:S03]  /*c7c0*/  SYNCS.PHASECHK.TRANS64.TRYWAIT P2, [R18+URZ+0x38000], R19 ;  /* 0x03800013120075a7 */ /* 0x0002a6000804017f */
[----:B--2---:R-:W-:Y:S05]  /*c7d0*/  @!P2 NANOSLEEP.SYNCS 0x989680 ;  /* 0x009896800000a95d */ /* 0x004fea0003900000 */
[----:B------:R-:W2:Y:S02]  /*c7e0*/  @!P2 SYNCS.PHASECHK.TRANS64 P2, [R18+URZ+0x38000], R19 ;  /* 0x038000131200a5a7 */ /* 0x000ea4000804007f */
[----:B--2---:R-:W-:Y:S05]  /*c7f0*/  @!P2 BRA `(.L_x_29) ;  /* 0xfffffffc00eca947 */ /* 0x004fea000383ffff */
[----:B------:R-:W-:Y:S05]  /*c800*/  BRA `(.L_x_28) ;  /* 0xffffff8c00507947 */ /* 0x000fea000383ffff */
.L_x_37:
[----:B-1----:R-:W-:-:S04]  /*c810*/  MOV R17, UR5 ;  /* 0x0000000500117c02 */ /* 0x002fc80008000f00 */
[----:B------:R1:W2:Y:S03]  /*c820*/  SYNCS.PHASECHK.TRANS64.TRYWAIT P2, [R17+URZ+0x38000], R14 ;  /* 0x0380000e110075a7 */ /* 0x0002a6000804017f */
[----:B--2---:R-:W-:Y:S05]  /*c830*/  @!P2 NANOSLEEP.SYNCS 0x989680 ;  /* 0x009896800000a95d */ /* 0x004fea0003900000 */
[----:B------:R-:W2:Y:S02]  /*c840*/  @!P2 SYNCS.PHASECHK.TRANS64 P2, [R17+URZ+0x38000], R14 ;  /* 0x0380000e1100a5a7 */ /* 0x000ea4000804007f */
[----:B--2---:R-:W-:Y:S05]  /*c850*/  @!P2 BRA `(.L_x_37) ;  /* 0xfffffffc00eca947 */ /* 0x004fea000383ffff */
[----:B------:R-:W-:Y:S05]  /*c860*/  BRA `(.L_x_118) ;  /* 0xffffff9000647947 */ /* 0x000fea000383ffff */
.L_x_41:
[----:B-1----:R-:W-:-:S04]  /*c870*/  MOV R18, UR5 ;  /* 0x0000000500127c02 */ /* 0x002fc80008000f00 */
[----:B------:R1:W2:Y:S03]  /*c880*/  SYNCS.PHASECHK.TRANS64.TRYWAIT P2, [R18+URZ+0x38000], R19 ;  /* 0x03800013120075a7 */ /* 0x0002a6000804017f */
[----:B--2---:R-:W-:Y:S05]  /*c890*/  @!P2 NANOSLEEP.SYNCS 0x989680 ;  /* 0x009896800000a95d */ /* 0x004fea0003900000 */
[----:B------:R-:W2:Y:S02]  /*c8a0*/  @!P2 SYNCS.PHASECHK.TRANS64 P2, [R18+URZ+0x38000], R19 ;  /* 0x038000131200a5a7 */ /* 0x000ea4000804007f */
[----:B--2---:R-:W-:Y:S05]  /*c8b0*/  @!P2 BRA `(.L_x_41) ;  /* 0xfffffffc00eca947 */ /* 0x004fea000383ffff */
[----:B------:R-:W-:Y:S05]  /*c8c0*/  BRA `(.L_x_40) ;  /* 0xffffffb400207947 */ /* 0x000fea000383ffff */
.L_x_57:
[----:B------:R-:W-:-:S13]  /*c8d0*/  R2UR UR4, R12 ;  /* 0x000000000c0472ca */ /* 0x000fda00000e0000 */
[----:B-1----:R-:W-:-:S04]  /*c8e0*/  MOV R5, UR4 ;  /* 0x0000000400057c02 */ /* 0x002fc80008000f00 */
[----:B------:R1:W2:Y:S03]  /*c8f0*/  SYNCS.PHASECHK.TRANS64.TRYWAIT P0, [R5+URZ+0x8], R0 ;  /* 0x00000800050075a7 */ /* 0x0002a6000800017f */
[----:B--2---:R-:W-:Y:S05]  /*c900*/  @!P0 NANOSLEEP.SYNCS 0x989680 ;  /* 0x009896800000895d */ /* 0x004fea0003900000 */
[----:B------:R-:W2:Y:S02]  /*c910*/  @!P0 SYNCS.PHASECHK.TRANS64 P0, [R5+URZ+0x8], R0 ;  /* 0x00000800050085a7 */ /* 0x000ea4000800007f */
[----:B--2---:R-:W-:Y:S05]  /*c920*/  @!P0 BRA `(.L_x_57) ;  /* 0xfffffffc00e88947 */ /* 0x004fea000383ffff */
[----:B------:R-:W-:Y:S05]  /*c930*/  BRA `(.L_x_119) ;  /* 0xffffffc000347947 */ /* 0x000fea000383ffff */
.L_x_83:
[----:B--2---:R2:W4:Y:S02]  /*c940*/  SYNCS.PHASECHK.TRANS64.TRYWAIT P0, [R4+URZ+0x38060], R3 ;  /* 0x03806003040075a7 */ /* 0x004524000800017f */
[----:B----4-:R-:W-:Y:S05]  /*c950*/  @!P0 NANOSLEEP.SYNCS 0x989680 ;  /* 0x009896800000895d */ /* 0x010fea0003900000 */
[----:B------:R-:W4:Y:S02]  /*c960*/  @!P0 SYNCS.PHASECHK.TRANS64 P0, [R4+URZ+0x38060], R3 ;  /* 0x03806003040085a7 */ /* 0x000f24000800007f */
[----:B----4-:R-:W-:Y:S05]  /*c970*/  @!P0 BRA `(.L_x_83) ;  /* 0xfffffffc00f08947 */ /* 0x010fea000383ffff */
[----:B------:R-:W-:Y:S05]  /*c980*/  BRA `(.L_x_120) ;  /* 0xffffffe400647947 */ /* 0x000fea000383ffff */
.L_x_88:
[----:B-1----:R1:W2:Y:S02]  /*c990*/  SYNCS.PHASECHK.TRANS64.TRYWAIT P0, [R2+URZ+0x38028], R5 ;  /* 0x03802805020075a7 */ /* 0x0022a4000800017f */
[----:B--2---:R-:W-:Y:S05]  /*c9a0*/  @!P0 NANOSLEEP.SYNCS 0x989680 ;  /* 0x009896800000895d */ /* 0x004fea0003900000 */
[----:B------:R-:W2:Y:S02]  /*c9b0*/  @!P0 SYNCS.PHASECHK.TRANS64 P0, [R2+URZ+0x38028], R5 ;  /* 0x03802805020085a7 */ /* 0x000ea4000800007f */
[----:B--2---:R-:W-:Y:S05]  /*c9c0*/  @!P0 BRA `(.L_x_88) ;  /* 0xfffffffc00f08947 */ /* 0x004fea000383ffff */
[----:B------:R-:W-:Y:S05]  /*c9d0*/  BRA `(.L_x_121) ;  /* 0xffffffe800347947 */ /* 0x000fea000383ffff */
.L_x_93:
[----:B-1----:R1:W2:Y:S02]  /*c9e0*/  SYNCS.PHASECHK.TRANS64.TRYWAIT P0, [R5+URZ+0x38060], R6 ;  /* 0x03806006050075a7 */ /* 0x0022a4000800017f */
[----:B--2---:R-:W-:Y:S05]  /*c9f0*/  @!P0 NANOSLEEP.SYNCS 0x989680 ;  /* 0x009896800000895d */ /* 0x004fea0003900000 */
[----:B------:R-:W2:Y:S02]  /*ca00*/  @!P0 SYNCS.PHASECHK.TRANS64 P0, [R5+URZ+0x38060], R6 ;  /* 0x03806006050085a7 */ /* 0x000ea4000800007f */
[----:B--2---:R-:W-:Y:S05]  /*ca10*/  @!P0 BRA `(.L_x_93) ;  /* 0xfffffffc00f08947 */ /* 0x004fea000383ffff */
[----:B------:R-:W-:Y:S05]  /*ca20*/  BRA `(.L_x_122) ;  /* 0xffffffec00047947 */ /* 0x000fea000383ffff */
.L_x_98:
[----:B-1----:R1:W2:Y:S02]  /*ca30*/  SYNCS.PHASECHK.TRANS64.TRYWAIT P0, [R4+URZ+0x38028], R7 ;  /* 0x03802807040075a7 */ /* 0x0022a4000800017f */
[----:B--2---:R-:W-:Y:S05]  /*ca40*/  @!P0 NANOSLEEP.SYNCS 0x989680 ;  /* 0x009896800000895d */ /* 0x004fea0003900000 */
[----:B------:R-:W2:Y:S02]  /*ca50*/  @!P0 SYNCS.PHASECHK.TRANS64 P0, [R4+URZ+0x38028], R7 ;  /* 0x03802807040085a7 */ /* 0x000ea4000800007f */
[----:B--2---:R-:W-:Y:S05]  /*ca60*/  @!P0 BRA `(.L_x_98) ;  /* 0xfffffffc00f08947 */ /* 0x004fea000383ffff */
[----:B------:R-:W-:Y:S05]  /*ca70*/  BRA `(.L_x_123) ;  /* 0xffffffec00e07947 */ /* 0x000fea000383ffff */
.L_x_104:
[----:B-1----:R1:W2:Y:S02]  /*ca80*/  SYNCS.PHASECHK.TRANS64.TRYWAIT P4, [R6+URZ+0x38028], R5 ;  /* 0x03802805060075a7 */ /* 0x0022a4000808017f */
[----:B--2---:R-:W-:Y:S05]  /*ca90*/  @!P4 NANOSLEEP.SYNCS 0x989680 ;  /* 0x009896800000c95d */ /* 0x004fea0003900000 */
[----:B------:R-:W2:Y:S02]  /*caa0*/  @!P4 SYNCS.PHASECHK.TRANS64 P4, [R6+URZ+0x38028], R5 ;  /* 0x038028050600c5a7 */ /* 0x000ea4000808007f */
[----:B--2---:R-:W-:Y:S05]  /*cab0*/  @!P4 BRA `(.L_x_104) ;  /* 0xfffffffc00f0c947 */ /* 0x004fea000383ffff */
[----:B------:R-:W-:Y:S05]  /*cac0*/  BRA `(.L_x_124) ;  /* 0xfffffff000ec7947 */ /* 0x000fea000383ffff */
.L_x_109:
[----:B-1----:R1:W2:Y:S02]  /*cad0*/  SYNCS.PHASECHK.TRANS64.TRYWAIT P4, [R6+URZ+0x38028], R7 ;  /* 0x03802807060075a7 */ /* 0x0022a4000808017f */
[----:B--2---:R-:W-:Y:S05]  /*cae0*/  @!P4 NANOSLEEP.SYNCS 0x989680 ;  /* 0x009896800000c95d */ /* 0x004fea0003900000 */
[----:B------:R-:W2:Y:S02]  /*caf0*/  @!P4 SYNCS.PHASECHK.TRANS64 P4, [R6+URZ+0x38028], R7 ;  /* 0x038028070600c5a7 */ /* 0x000ea4000808007f */
[----:B--2---:R-:W-:Y:S05]  /*cb00*/  @!P4 BRA `(.L_x_109) ;  /* 0xfffffffc00f0c947 */ /* 0x004fea000383ffff */
[----:B------:R-:W-:Y:S05]  /*cb10*/  BRA `(.L_x_125) ;  /* 0xfffffff400c87947 */ /* 0x000fea000383ffff */
        .weak           $__internal_0_$__cuda_sm20_rcp_rn_f32_slowpath
        .type           $__internal_0_$__cuda_sm20_rcp_rn_f32_slowpath,@function
        .size           $__internal_0_$__cuda_sm20_rcp_rn_f32_slowpath,(.L_x_131 - $__internal_0_$__cuda_sm20_rcp_rn_f32_slowpath)
$__internal_0_$__cuda_sm20_rcp_rn_f32_slowpath:
[----:B------:R-:W-:Y:S01]  /*cb20*/  SHF.L.U32 R0, R3, 0x1, RZ ;  /* 0x0000000103007819 */ /* 0x000fe200000006ff */
[----:B------:R-:W-:Y:S03]  /*cb30*/  BSSY B2, `(.L_x_126) ;  /* 0x0000030000027945 */ /* 0x000fe60003800000 */
[----:B------:R-:W-:-:S04]  /*cb40*/  SHF.R.U32.HI R18, RZ, 0x18, R0 ;  /* 0x00000018ff127819 */ /* 0x000fc80000011600 */
[----:B------:R-:W-:-:S13]  /*cb50*/  ISETP.NE.U32.AND P0, PT, R18, RZ, PT ;  /* 0x000000ff1200720c */ /* 0x000fda0003f05070 */
[----:B------:R-:W-:Y:S05]  /*cb60*/  @P0 BRA `(.L_x_127) ;  /* 0x0000000000280947 */ /* 0x000fea0003800000 */
[----:B------:R-:W-:-:S04]  /*cb70*/  SHF.L.U32 R0, R3, 0x1, RZ ;  /* 0x0000000103007819 */ /* 0x000fc800000006ff */
[----:B------:R-:W-:-:S13]  /*cb80*/  ISETP.NE.AND P0, PT, R0, RZ, PT ;  /* 0x000000ff0000720c */ /* 0x000fda0003f05270 */
[----:B------:R-:W-:Y:S01]  /*cb90*/  @P0 FFMA R5, R3, 1.84467440737095516160e+19, RZ ;  /* 0x5f80000003050823 */ /* 0x000fe200000000ff */
[----:B------:R-:W-:Y:S08]  /*cba0*/  @!P0 MUFU.RCP R4, R3 ;  /* 0x0000000300048308 */ /* 0x000ff00000001000 */
[----:B------:R-:W1:Y:S02]  /*cbb0*/  @P0 MUFU.RCP R0, R5 ;  /* 0x0000000500000308 */ /* 0x000e640000001000 */
[----:B-1----:R-:W-:-:S04]  /*cbc0*/  @P0 FFMA R10, R5, R0, -1 ;  /* 0xbf800000050a0423 */ /* 0x002fc80000000000 */
[----:B------:R-:W-:-:S04]  /*cbd0*/  @P0 FADD.FTZ R11, -R10, -RZ ;  /* 0x800000ff0a0b0221 */ /* 0x000fc80000010100 */
[----:B------:R-:W-:-:S04]  /*cbe0*/  @P0 FFMA R0, R0, R11, R0 ;  /* 0x0000000b00000223 */ /* 0x000fc80000000000 */
[----:B------:R-:W-:Y:S01]  /*cbf0*/  @P0 FFMA R4, R0, 1.84467440737095516160e+19, RZ ;  /* 0x5f80000000040823 */ /* 0x000fe200000000ff */
[----:B------:R-:W-:Y:S06]  /*cc00*/  BRA `(.L_x_128) ;  /* 0x0000000000887947 */ /* 0x000fec0003800000 */
.L_x_127:
[----:B------:R-:W-:-:S04]  /*cc10*/  IADD3 R20, R18, -0xfd, RZ ;  /* 0xffffff0312147810 */ /* 0x000fc80007ffe0ff */
[----:B------:R-:W-:-:S13]  /*cc20*/  ISETP.GT.U32.AND P0, PT, R20, 0x1, PT ;  /* 0x000000011400780c */ /* 0x000fda0003f04070 */
[----:B------:R-:W-:Y:S05]  /*cc30*/  @P0 BRA `(.L_x_129) ;  /* 0x0000000000780947 */ /* 0x000fea0003800000 */
[----:B------:R-:W-:Y:S02]  /*cc40*/  LOP3.LUT R0, R3, 0x7fffff, RZ, 0xc0, !PT ;  /* 0x007fffff03007812 */ /* 0x000fe400078ec0ff */
[----:B------:R-:W-:Y:S02]  /*cc50*/  MOV R11, 0x3 ;  /* 0x00000003000b7802 */ /* 0x000fe40000000f00 */
[----:B------:R-:W-:Y:S02]  /*cc60*/  LOP3.LUT R0, R0, 0x3f800000, RZ, 0xfc, !PT ;  /* 0x3f80000000007812 */ /* 0x000fe400078efcff */
[----:B------:R-:W-:Y:S02]  /*cc70*/  SHF.L.U32 R11, R11, R20, RZ ;  /* 0x000000140b0b7219 */ /* 0x000fe400000006ff */
[----:B------:R-:W1:Y:S02]  /*cc80*/  MUFU.RCP R5, R0 ;  /* 0x0000000000057308 */ /* 0x000e640000001000 */
[----:B-1----:R-:W-:-:S04]  /*cc90*/  FFMA R4, R0, R5, -1 ;  /* 0xbf80000000047423 */ /* 0x002fc80000000005 */
[----:B------:R-:W-:-:S04]  /*cca0*/  FADD.FTZ R4, -R4, -RZ ;  /* 0x800000ff04047221 */ /* 0x000fc80000010100 */
[CCC-:B------:R-:W-:Y:S01]  /*ccb0*/  FFMA.RM R10, R5.reuse, R4.reuse, R5.reuse ;  /* 0x00000004050a7223 */ /* 0x1c0fe20000004005 */
[----:B------:R-:W-:-:S04]  /*ccc0*/  FFMA.RP R5, R5, R4, R5 ;  /* 0x0000000405057223 */ /* 0x000fc80000008005 */
[C---:B------:R-:W-:Y:S02]  /*ccd0*/  LOP3.LUT R4, R10.reuse, 0x7fffff, RZ, 0xc0, !PT ;  /* 0x007fffff0a047812 */ /* 0x040fe400078ec0ff */
[----:B------:R-:W-:Y:S02]  /*cce0*/  FSETP.NEU.FTZ.AND P0, PT, R10, R5, PT ;  /* 0x000000050a00720b */ /* 0x000fe40003f1d000 */
[----:B------:R-:W-:Y:S02]  /*ccf0*/  LOP3.LUT R4, R4, 0x800000, RZ, 0xfc, !PT ;  /* 0x0080000004047812 */ /* 0x000fe400078efcff */
[----:B------:R-:W-:Y:S02]  /*cd00*/  SEL R5, RZ, 0xffffffff, !P0 ;  /* 0xffffffffff057807 */ /* 0x000fe40004000000 */
[----:B------:R-:W-:Y:S02]  /*cd10*/  LOP3.LUT R11, R11, R4, RZ, 0xc0, !PT ;  /* 0x000000040b0b7212 */ /* 0x000fe400078ec0ff */
[----:B------:R-:W-:-:S02]  /*cd20*/  IADD3 R5, -R5, RZ, RZ ;  /* 0x000000ff05057210 */ /* 0x000fc40007ffe1ff */
[-C--:B------:R-:W-:Y:S02]  /*cd30*/  SHF.R.U32.HI R11, RZ, R20.reuse, R11 ;  /* 0x00000014ff0b7219 */ /* 0x080fe4000001160b */
[----:B------:R-:W-:Y:S02]  /*cd40*/  LOP3.LUT P1, RZ, R5, R20, R4, 0xf8, !PT ;  /* 0x0000001405ff7212 */ /* 0x000fe4000782f804 */
[C---:B------:R-:W-:Y:S02]  /*cd50*/  LOP3.LUT P0, RZ, R11.reuse, 0x1, RZ, 0xc0, !PT ;  /* 0x000000010bff7812 */ /* 0x040fe4000780c0ff */
[----:B------:R-:W-:Y:S02]  /*cd60*/  LOP3.LUT P2, RZ, R11, 0x2, RZ, 0xc0, !PT ;  /* 0x000000020bff7812 */ /* 0x000fe4000784c0ff */
[----:B------:R-:W-:Y:S02]  /*cd70*/  IADD3 R5, R18, -0xfc, RZ ;  /* 0xffffff0412057810 */ /* 0x000fe40007ffe0ff */
[----:B------:R-:W-:-:S02]  /*cd80*/  PLOP3.LUT P0, PT, P0, P1, P2, 0xe0, 0x0 ;  /* 0x000000000000781c */ /* 0x000fc40000703c20 */
[----:B------:R-:W-:Y:S02]  /*cd90*/  LOP3.LUT P1, RZ, R3, 0x7fffff, RZ, 0xc0, !PT ;  /* 0x007fffff03ff7812 */ /* 0x000fe4000782c0ff */
[----:B------:R-:W-:Y:S02]  /*cda0*/  SEL R0, RZ, 0x1, !P0 ;  /* 0x00000001ff007807 */ /* 0x000fe40004000000 */
[----:B------:R-:W-:Y:S02]  /*cdb0*/  SHF.R.U32.HI R4, RZ, R5, R4 ;  /* 0x00000005ff047219 */ /* 0x000fe40000011604 */
[----:B------:R-:W-:-:S04]  /*cdc0*/  IADD3 R0, -R0, RZ, RZ ;  /* 0x000000ff00007210 */ /* 0x000fc80007ffe1ff */
[----:B------:R-:W-:-:S13]  /*cdd0*/  ISETP.GE.AND P0, PT, R0, RZ, PT ;  /* 0x000000ff0000720c */ /* 0x000fda0003f06270 */
[----:B------:R-:W-:-:S04]  /*cde0*/  @!P0 IADD3 R4, R4, 0x1, RZ ;  /* 0x0000000104048810 */ /* 0x000fc80007ffe0ff */
[----:B------:R-:W-:-:S04]  /*cdf0*/  @!P1 SHF.L.U32 R4, R4, 0x1, RZ ;  /* 0x0000000104049819 */ /* 0x000fc800000006ff */
[----:B------:R-:W-:Y:S01]  /*ce00*/  LOP3.LUT R4, R4, 0x80000000, R3, 0xf8, !PT ;  /* 0x8000000004047812 */ /* 0x000fe200078ef803 */
[----:B------:R-:W-:Y:S06]  /*ce10*/  BRA `(.L_x_128) ;  /* 0x0000000000047947 */ /* 0x000fec0003800000 */
.L_x_129:
[----:B------:R1:W2:Y:S02]  /*ce20*/  MUFU.RCP R4, R3 ;  /* 0x0000000300047308 */ /* 0x0002a40000001000 */
.L_x_128:
[----:B------:R-:W-:Y:S05]  /*ce30*/  BSYNC B2 ;  /* 0x0000000000027941 */ /* 0x000fea0003800000 */
.L_x_126:
[----:B--2---:R-:W-:Y:S02]  /*ce40*/  MOV R0, R4 ;  /* 0x0000000400007202 */ /* 0x004fe40000000f00 */
[----:B------:R-:W-:Y:S02]  /*ce50*/  MOV R4, R15 ;  /* 0x0000000f00047202 */ /* 0x000fe40000000f00 */
[----:B------:R-:W-:-:S04]  /*ce60*/  MOV R5, 0x0 ;  /* 0x0000000000057802 */ /* 0x000fc80000000f00 */
[----:B-1----:R-:W-:Y:S05]  /*ce70*/  RET.REL.NODEC R4 `(_ZN7cutlass13device_kernelINS_4fmha6kernel28FmhaKernelTmaWarpSpecializedINS1_10collective30FmhaMainloopTmaWarpSpecializedINS_10bfloat16_tEffN4cute5tupleIJNS7_1CILi128EEENS9_ILi64EEENS9_ILi256EEEEEENS8_IJiNS9_ILi1EEENS8_IJiiEEEEEESG_SG_NS4_14ResidualFusionEJEEENS4_15FmhaFwdEpilogueIS6_fNS8_IJSB_SC_SB_EEEEENS2_23IndividualTileSchedulerEJEEEEEvNT_6ParamsE) ;  /* 0xffffff3004607950 */ /* 0x002fea0003c3ffff */
.L_x_130:
[----:B------:R-:W-:-:S00]  /*ce80*/  BRA `(.L_x_130) ;  /* 0xfffffffc00fc7947 */ /* 0x000fc0000383ffff */
[----:B------:R-:W-:-:S00]  /*ce90*/  NOP ;  /* 0x0000000000007918 */ /* 0x000fc00000000000 */
        /* <DEDUP_REMOVED lines=14> */
.L_x_131:


//--------------------- .nv.global.init           --------------------------
	.section	.nv.global.init,"aw",@progbits
.nv.global.init:
	.type		$str$24,@object
	.size		$str$24,($str$25 - $str$24)
$str$24:
        /*0000*/ 	.byte	0x28, 0x61, 0x64, 0x64, 0x72, 0x65, 0x73, 0x73, 0x20, 0x26, 0x20, 0x6d, 0x61, 0x73, 0x6b, 0x29
        /*0010*/ 	.byte	0x20, 0x3d, 0x3d, 0x20, 0x30, 0x00
	.type		$str$25,@object
	.size		$str$25,(__unnamed_1 - $str$25)
$str$25:
        /*0016*/ 	.byte	0x2f, 0x74, 0x6d, 0x70, 0x2f, 0x63, 0x75, 0x74, 0x6c, 0x61, 0x73, 0x73, 0x5f, 0x73, 0x77, 0x65
        /*0026*/ 	.byte	0x65, 0x70, 0x5f, 0x73, 0x72, 0x63, 0x2f, 0x69, 0x6e, 0x63, 0x6c, 0x75, 0x64, 0x65, 0x2f, 0x63
        /*0036*/ 	.byte	0x75, 0x74, 0x65, 0x2f, 0x70, 0x6f, 0x69, 0x6e, 0x74, 0x65, 0x72, 0x5f, 0x66, 0x6c, 0x61, 0x67
        /*0046*/ 	.byte	0x67, 0x65, 0x64, 0x2e, 0x68, 0x70, 0x70, 0x00
	.type		__unnamed_1,@object
	.size		__unnamed_1,(__unnamed_2 - __unnamed_1)
__unnamed_1:
        /*004e*/ 	.byte	0x61, 0x75, 0x74, 0x6f, 0x20, 0x63, 0x75, 0x74, 0x65, 0x3a, 0x3a, 0x61, 0x73, 0x5f, 0x70, 0x6f
        /* <DEDUP_REMOVED lines=27> */
        /*020e*/ 	.byte	0x32, 0x30, 0x34, 0x38, 0x3e, 0x3e, 0x3e, 0x3e, 0x3e, 0x5d, 0x00
	.type		__unnamed_2,@object
	.size		__unnamed_2,(.L_1 - __unnamed_2)
__unnamed_2:
        /* <DEDUP_REMOVED lines=29> */
.L_1:


//--------------------- .nv.shared._ZN7cutlass13device_kernelINS_4fmha6kernel28FmhaKernelTmaWarpSpecializedINS1_10collective30FmhaMainloopTmaWarpSpecializedINS_10bfloat16_tEffN4cute5tupleIJNS7_1CILi128EEENS9_ILi64EEENS9_ILi256EEEEEENS8_IJiNS9_ILi1EEENS8_IJiiEEEEEESG_SG_NS4_14ResidualFusionEJEEENS4_15FmhaFwdEpilogueIS6_fNS8_IJSB_SC_SB_EEEEENS2_23IndividualTileSchedulerEJEEEEEvNT_6ParamsE --------------------------
	.section	.nv.shared._ZN7cutlass13device_kernelINS_4fmha6kernel28FmhaKernelTmaWarpSpecializedINS1_10collective30FmhaMainloopTmaWarpSpecializedINS_10bfloat16_tEffN4cute5tupleIJNS7_1CILi128EEENS9_ILi64EEENS9_ILi256EEEEEENS8_IJiNS9_ILi1EEENS8_IJiiEEEEEESG_SG_NS4_14ResidualFusionEJEEENS4_15FmhaFwdEpilogueIS6_fNS8_IJSB_SC_SB_EEEEENS2_23IndividualTileSchedulerEJEEEEEvNT_6ParamsE,"aw",@nobits
	.sectionflags	@""
	.align	16
	.zero		1024


//--------------------- .nv.shared.reserved.0     --------------------------
	.section	.nv.shared.reserved.0,"aw",@nobits
	.weak		__nv_reservedSMEM_offset_0_alias
	.size		__nv_reservedSMEM_offset_0_alias, 0, 0
	.other		__nv_reservedSMEM_offset_0_alias,@"STO_CUDA_RESERVED_SHARED STV_DEFAULT"
__nv_reservedSMEM_offset_0_alias:
	.zero		0


//--------------------- .nv.global                --------------------------
	.section	.nv.global,"aw",@nobits
.nv.global:
	.type		_ZN39_INTERNAL_64414bfe_4_k_cu_14c4d11a_28704cute1_E,@object
	.size		_ZN39_INTERNAL_64414bfe_4_k_cu_14c4d11a_28704cute1_E,(_ZN39_INTERNAL_64414bfe_4_k_cu_14c4d11a_28704cuda3std3__45__cpo6cbeginE - _ZN39_INTERNAL_64414bfe_4_k_cu_14c4d11a_28704cute1_E)
_ZN39_INTERNAL_64414bfe_4_k_cu_14c4d11a_28704cute1_E:
	.zero		1
	.type		_ZN39_INTERNAL_64414bfe_4_k_cu_14c4d11a_28704cuda3std3__45__cpo6cbeginE,@object
	.size		_ZN39_INTERNAL_64414bfe_4_k_cu_14c4d11a_28704cuda3std3__45__cpo6cbeginE,(_ZN39_INTERNAL_64414bfe_4_k_cu_14c4d11a_28704cuda3std3__48in_placeE - _ZN39_INTERNAL_64414bfe_4_k_cu_14c4d11a_28704cuda3std3__45__cpo6cbeginE)
_ZN39_INTERNAL_64414bfe_4_k_cu_14c4d11a_28704cuda3std3__45__cpo6cbeginE:
	.zero		1
	.type		_ZN39_INTERNAL_64414bfe_4_k_cu_14c4d11a_28704cuda3std3__48in_placeE,@object
	.size		_ZN39_INTERNAL_64414bfe_4_k_cu_14c4d11a_28704cuda3std3__48in_placeE,(_ZN39_INTERNAL_64414bfe_4_k_cu_14c4d11a_28704cuda3std6ranges3__45__cpo9iter_moveE - _ZN39_INTERNAL_64414bfe_4_k_cu_14c4d11a_28704cuda3std3__48in_placeE)
_ZN39_INTERNAL_64414bfe_4_k_cu_14c4d11a_28704cuda3std3__48in_placeE:
	.zero		1
	.type		_ZN39_INTERNAL_64414bfe_4_k_cu_14c4d11a_28704cuda3std6ranges3__45__cpo9iter_moveE,@object
	.size		_ZN39_INTERNAL_64414bfe_4_k_cu_14c4d11a_28704cuda3std6ranges3__45__cpo9iter_moveE,(_ZN39_INTERNAL_64414bfe_4_k_cu_14c4d11a_28704cuda3std3__45__cpo5beginE - _ZN39_INTERNAL_64414bfe_4_k_cu_14c4d11a_28704cuda3std6ranges3__45__cpo9iter_moveE)
_ZN39_INTERNAL_64414bfe_4_k_cu_14c4d11a_28704cuda3std6ranges3__45__cpo9iter_moveE:
	.zero		1
	.type		_ZN39_INTERNAL_64414bfe_4_k_cu_14c4d11a_28704cuda3std3__45__cpo5beginE,@object
	.size		_ZN39_INTERNAL_64414bfe_4_k_cu_14c4d11a_28704cuda3std3__45__cpo5beginE,(_ZN39_INTERNAL_64414bfe_4_k_cu_14c4d11a_28704cuda3std3__441_GLOBAL__N__64414bfe_4_k_cu_14c4d11a_28706ignoreE - _ZN39_INTERNAL_64414bfe_4_k_cu_14c4d11a_28704cuda3std3__45__cpo5beginE)
_ZN39_INTERNAL_64414bfe_4_k_cu_14c4d11a_28704cuda3std3__45__cpo5beginE:
	.zero		1
	.type		_ZN39_INTERNAL_64414bfe_4_k_cu_14c4d11a_28704cuda3std3__441_GLOBAL__N__64414bfe_4_k_cu_14c4d11a_28706ignoreE,@object
	.size		_ZN39_INTERNAL_64414bfe_4_k_cu_14c4d11a_28704cuda3std3__441_GLOBAL__N__64414bfe_4_k_cu_14c4d11a_28706ignoreE,(_ZN39_INTERNAL_64414bfe_4_k_cu_14c4d11a_28704cute7productE - _ZN39_INTERNAL_64414bfe_4_k_cu_14c4d11a_28704cuda3std3__441_GLOBAL__N__64414bfe_4_k_cu_14c4d11a_28706ignoreE)
_ZN39_INTERNAL_64414bfe_4_k_cu_14c4d11a_28704cuda3std3__441_GLOBAL__N__64414bfe_4_k_cu_14c4d11a_28706ignoreE:
	.zero		1
	.type		_ZN39_INTERNAL_64414bfe_4_k_cu_14c4d11a_28704cute7productE,@object
	.size		_ZN39_INTERNAL_64414bfe_4_k_cu_14c4d11a_28704cute7productE,(_ZN39_INTERNAL_64414bfe_4_k_cu_14c4d11a_28704cuda3std3__45__cpo3endE - _ZN39_INTERNAL_64414bfe_4_k_cu_14c4d11a_28704cute7productE)
_ZN39_INTERNAL_64414bfe_4_k_cu_14c4d11a_28704cute7productE:
	.zero		1
	.type		_ZN39_INTERNAL_64414bfe_4_k_cu_14c4d11a_28704cuda3std3__45__cpo3endE,@object
	.size		_ZN39_INTERNAL_64414bfe_4_k_cu_14c4d11a_28704cuda3std3__45__cpo3endE,(_ZN39_INTERNAL_64414bfe_4_k_cu_14c4d11a_28704cuda3std3__419piecewise_constructE - _ZN39_INTERNAL_64414bfe_4_k_cu_14c4d11a_28704cuda3std3__45__cpo3endE)
_ZN39_INTERNAL_64414bfe_4_k_cu_14c4d11a_28704cuda3std3__45__cpo3endE:
	.zero		1
	.type		_ZN39_INTERNAL_64414bfe_4_k_cu_14c4d11a_28704cuda3std3__419piecewise_constructE,@object
	.size		_ZN39_INTERNAL_64414bfe_4_k_cu_14c4d11a_28704cuda3std3__419piecewise_constructE,(_ZN39_INTERNAL_64414bfe_4_k_cu_14c4d11a_28704cuda3std3__45__cpo4cendE - _ZN39_INTERNAL_64414bfe_4_k_cu_14c4d11a_28704cuda3std3__419piecewise_constructE)
_ZN39_INTERNAL_64414bfe_4_k_cu_14c4d11a_28704cuda3std3__419piecewise_constructE:
	.zero		1
	.type		_ZN39_INTERNAL_64414bfe_4_k_cu_14c4d11a_28704cuda3std3__45__cpo4cendE,@object
	.size		_ZN39_INTERNAL_64414bfe_4_k_cu_14c4d11a_28704cuda3std3__45__cpo4cendE,(_ZN39_INTERNAL_64414bfe_4_k_cu_14c4d11a_28704cuda3std6ranges3__45__cpo4swapE - _ZN39_INTERNAL_64414bfe_4_k_cu_14c4d11a_28704cuda3std3__45__cpo4cendE)
_ZN39_INTERNAL_64414bfe_4_k_cu_14c4d11a_28704cuda3std3__45__cpo4cendE:
	.zero		1
	.type		_ZN39_INTERNAL_64414bfe_4_k_cu_14c4d11a_28704cuda3std6ranges3__45__cpo4swapE,@object
	.size		_ZN39_INTERNAL_64414bfe_4_k_cu_14c4d11a_28704cuda3std6ranges3__45__cpo4swapE,(.L_9 - _ZN39_INTERNAL_64414bfe_4_k_cu_14c4d11a_28704cuda3std6ranges3__45__cpo4swapE)
_ZN39_INTERNAL_64414bfe_4_k_cu_14c4d11a_28704cuda3std6ranges3__45__cpo4swapE:
	.zero		1
.L_9:


//--------------------- .nv.constant0._ZN7cutlass13device_kernelINS_4fmha6kernel28FmhaKernelTmaWarpSpecializedINS1_10collective30FmhaMainloopTmaWarpSpecializedINS_10bfloat16_tEffN4cute5tupleIJNS7_1CILi128EEENS9_ILi64EEENS9_ILi256EEEEEENS8_IJiNS9_ILi1EEENS8_IJiiEEEEEESG_SG_NS4_14ResidualFusionEJEEENS4_15FmhaFwdEpilogueIS6_fNS8_IJSB_SC_SB_EEEEENS2_23IndividualTileSchedulerEJEEEEEvNT_6ParamsE --------------------------
	.section	.nv.constant0._ZN7cutlass13device_kernelINS_4fmha6kernel28FmhaKernelTmaWarpSpecializedINS1_10collective30FmhaMainloopTmaWarpSpecializedINS_10bfloat16_tEffN4cute5tupleIJNS7_1CILi128EEENS9_ILi64EEENS9_ILi256EEEEEENS8_IJiNS9_ILi1EEENS8_IJiiEEEEEESG_SG_NS4_14ResidualFusionEJEEENS4_15FmhaFwdEpilogueIS6_fNS8_IJSB_SC_SB_EEEEENS2_23IndividualTileSchedulerEJEEEEEvNT_6ParamsE,"a",@progbits
	.sectionflags	@""
	.align	4
.nv.constant0._ZN7cutlass13device_kernelINS_4fmha6kernel28FmhaKernelTmaWarpSpecializedINS1_10collective30FmhaMainloopTmaWarpSpecializedINS_10bfloat16_tEffN4cute5tupleIJNS7_1CILi128EEENS9_ILi64EEENS9_ILi256EEEEEENS8_IJiNS9_ILi1EEENS8_IJiiEEEEEESG_SG_NS4_14ResidualFusionEJEEENS4_15FmhaFwdEpilogueIS6_fNS8_IJSB_SC_SB_EEEEENS2_23IndividualTileSchedulerEJEEEEEvNT_6ParamsE:
	.zero		2688


//--------------------- SYMBOLS --------------------------

	.type		.nv.reservedSmem.offset0,@object
	.size		.nv.reservedSmem.offset0,0x4
	.type		__assertfail,@function
